//
// Generated by NVIDIA NVVM Compiler
//
// Compiler Build ID: CL-36424714
// Cuda compilation tools, release 13.0, V13.0.88
// Based on NVVM 20.0.0
//

.version 9.0
.target sm_100
.address_size 64

	// .globl	_Z19temporal_bfs_kernelPK12TemporalEdgeiiPKiPiS3_S4_S4_Pb
.global .align 1 .b8 _ZN34_INTERNAL_e340016f_4_k_cu_96863fec4cuda3std3__45__cpo5beginE[1];
.global .align 1 .b8 _ZN34_INTERNAL_e340016f_4_k_cu_96863fec4cuda3std3__45__cpo3endE[1];
.global .align 1 .b8 _ZN34_INTERNAL_e340016f_4_k_cu_96863fec4cuda3std3__45__cpo6cbeginE[1];
.global .align 1 .b8 _ZN34_INTERNAL_e340016f_4_k_cu_96863fec4cuda3std3__45__cpo4cendE[1];
.global .align 1 .b8 _ZN34_INTERNAL_e340016f_4_k_cu_96863fec4cuda3std3__45__cpo6rbeginE[1];
.global .align 1 .b8 _ZN34_INTERNAL_e340016f_4_k_cu_96863fec4cuda3std3__45__cpo4rendE[1];
.global .align 1 .b8 _ZN34_INTERNAL_e340016f_4_k_cu_96863fec4cuda3std3__45__cpo7crbeginE[1];
.global .align 1 .b8 _ZN34_INTERNAL_e340016f_4_k_cu_96863fec4cuda3std3__45__cpo5crendE[1];
.global .align 1 .b8 _ZN34_INTERNAL_e340016f_4_k_cu_96863fec4cuda3std3__436_GLOBAL__N__e340016f_4_k_cu_96863fec6ignoreE[1];
.global .align 1 .b8 _ZN34_INTERNAL_e340016f_4_k_cu_96863fec4cuda3std3__419piecewise_constructE[1];
.global .align 1 .b8 _ZN34_INTERNAL_e340016f_4_k_cu_96863fec4cuda3std3__48in_placeE[1];
.global .align 1 .b8 _ZN34_INTERNAL_e340016f_4_k_cu_96863fec4cuda3std3__420unreachable_sentinelE[1];
.global .align 1 .b8 _ZN34_INTERNAL_e340016f_4_k_cu_96863fec4cuda3std3__47nulloptE[1];
.global .align 1 .b8 _ZN34_INTERNAL_e340016f_4_k_cu_96863fec4cuda3std3__48unexpectE[1];
.global .align 1 .b8 _ZN34_INTERNAL_e340016f_4_k_cu_96863fec4cuda3std6ranges3__45__cpo4swapE[1];
.global .align 1 .b8 _ZN34_INTERNAL_e340016f_4_k_cu_96863fec4cuda3std6ranges3__45__cpo9iter_moveE[1];
.global .align 1 .b8 _ZN34_INTERNAL_e340016f_4_k_cu_96863fec4cuda3std6ranges3__45__cpo5beginE[1];
.global .align 1 .b8 _ZN34_INTERNAL_e340016f_4_k_cu_96863fec4cuda3std6ranges3__45__cpo3endE[1];
.global .align 1 .b8 _ZN34_INTERNAL_e340016f_4_k_cu_96863fec4cuda3std6ranges3__45__cpo6cbeginE[1];
.global .align 1 .b8 _ZN34_INTERNAL_e340016f_4_k_cu_96863fec4cuda3std6ranges3__45__cpo4cendE[1];
.global .align 1 .b8 _ZN34_INTERNAL_e340016f_4_k_cu_96863fec4cuda3std6ranges3__45__cpo7advanceE[1];
.global .align 1 .b8 _ZN34_INTERNAL_e340016f_4_k_cu_96863fec4cuda3std6ranges3__45__cpo9iter_swapE[1];
.global .align 1 .b8 _ZN34_INTERNAL_e340016f_4_k_cu_96863fec4cuda3std6ranges3__45__cpo4nextE[1];
.global .align 1 .b8 _ZN34_INTERNAL_e340016f_4_k_cu_96863fec4cuda3std6ranges3__45__cpo4prevE[1];
.global .align 1 .b8 _ZN34_INTERNAL_e340016f_4_k_cu_96863fec4cuda3std6ranges3__45__cpo4dataE[1];
.global .align 1 .b8 _ZN34_INTERNAL_e340016f_4_k_cu_96863fec4cuda3std6ranges3__45__cpo5cdataE[1];
.global .align 1 .b8 _ZN34_INTERNAL_e340016f_4_k_cu_96863fec4cuda3std6ranges3__45__cpo4sizeE[1];
.global .align 1 .b8 _ZN34_INTERNAL_e340016f_4_k_cu_96863fec4cuda3std6ranges3__45__cpo5ssizeE[1];
.global .align 1 .b8 _ZN34_INTERNAL_e340016f_4_k_cu_96863fec4cuda3std6ranges3__45__cpo8distanceE[1];
.global .align 1 .b8 _ZN34_INTERNAL_e340016f_4_k_cu_96863fec6thrust24THRUST_300001_SM_1000_NS8cuda_cub3parE[1];
.global .align 1 .b8 _ZN34_INTERNAL_e340016f_4_k_cu_96863fec6thrust24THRUST_300001_SM_1000_NS8cuda_cub10par_nosyncE[1];
.global .align 1 .b8 _ZN34_INTERNAL_e340016f_4_k_cu_96863fec6thrust24THRUST_300001_SM_1000_NS6system6detail10sequential3seqE[1];
.global .align 1 .b8 _ZN34_INTERNAL_e340016f_4_k_cu_96863fec6thrust24THRUST_300001_SM_1000_NS12placeholders2_1E[1];
.global .align 1 .b8 _ZN34_INTERNAL_e340016f_4_k_cu_96863fec6thrust24THRUST_300001_SM_1000_NS12placeholders2_2E[1];
.global .align 1 .b8 _ZN34_INTERNAL_e340016f_4_k_cu_96863fec6thrust24THRUST_300001_SM_1000_NS12placeholders2_3E[1];
.global .align 1 .b8 _ZN34_INTERNAL_e340016f_4_k_cu_96863fec6thrust24THRUST_300001_SM_1000_NS12placeholders2_4E[1];
.global .align 1 .b8 _ZN34_INTERNAL_e340016f_4_k_cu_96863fec6thrust24THRUST_300001_SM_1000_NS12placeholders2_5E[1];
.global .align 1 .b8 _ZN34_INTERNAL_e340016f_4_k_cu_96863fec6thrust24THRUST_300001_SM_1000_NS12placeholders2_6E[1];
.global .align 1 .b8 _ZN34_INTERNAL_e340016f_4_k_cu_96863fec6thrust24THRUST_300001_SM_1000_NS12placeholders2_7E[1];
.global .align 1 .b8 _ZN34_INTERNAL_e340016f_4_k_cu_96863fec6thrust24THRUST_300001_SM_1000_NS12placeholders2_8E[1];
.global .align 1 .b8 _ZN34_INTERNAL_e340016f_4_k_cu_96863fec6thrust24THRUST_300001_SM_1000_NS12placeholders2_9E[1];
.global .align 1 .b8 _ZN34_INTERNAL_e340016f_4_k_cu_96863fec6thrust24THRUST_300001_SM_1000_NS12placeholders3_10E[1];
.global .align 1 .b8 _ZN34_INTERNAL_e340016f_4_k_cu_96863fec6thrust24THRUST_300001_SM_1000_NS3seqE[1];

.visible .entry _Z19temporal_bfs_kernelPK12TemporalEdgeiiPKiPiS3_S4_S4_Pb(
	.param .u64 .ptr .align 1 _Z19temporal_bfs_kernelPK12TemporalEdgeiiPKiPiS3_S4_S4_Pb_param_0,
	.param .u32 _Z19temporal_bfs_kernelPK12TemporalEdgeiiPKiPiS3_S4_S4_Pb_param_1,
	.param .u32 _Z19temporal_bfs_kernelPK12TemporalEdgeiiPKiPiS3_S4_S4_Pb_param_2,
	.param .u64 .ptr .align 1 _Z19temporal_bfs_kernelPK12TemporalEdgeiiPKiPiS3_S4_S4_Pb_param_3,
	.param .u64 .ptr .align 1 _Z19temporal_bfs_kernelPK12TemporalEdgeiiPKiPiS3_S4_S4_Pb_param_4,
	.param .u64 .ptr .align 1 _Z19temporal_bfs_kernelPK12TemporalEdgeiiPKiPiS3_S4_S4_Pb_param_5,
	.param .u64 .ptr .align 1 _Z19temporal_bfs_kernelPK12TemporalEdgeiiPKiPiS3_S4_S4_Pb_param_6,
	.param .u64 .ptr .align 1 _Z19temporal_bfs_kernelPK12TemporalEdgeiiPKiPiS3_S4_S4_Pb_param_7,
	.param .u64 .ptr .align 1 _Z19temporal_bfs_kernelPK12TemporalEdgeiiPKiPiS3_S4_S4_Pb_param_8
)
{
	.reg .pred 	%p<14>;
	.reg .b16 	%rs<2>;
	.reg .b32 	%r<15>;
	.reg .b64 	%rd<26>;

	ld.param.u64 	%rd1, [_Z19temporal_bfs_kernelPK12TemporalEdgeiiPKiPiS3_S4_S4_Pb_param_0];
	ld.param.u32 	%r6, [_Z19temporal_bfs_kernelPK12TemporalEdgeiiPKiPiS3_S4_S4_Pb_param_1];
	ld.param.u32 	%r5, [_Z19temporal_bfs_kernelPK12TemporalEdgeiiPKiPiS3_S4_S4_Pb_param_2];
	ld.param.u64 	%rd2, [_Z19temporal_bfs_kernelPK12TemporalEdgeiiPKiPiS3_S4_S4_Pb_param_3];
	ld.param.u64 	%rd3, [_Z19temporal_bfs_kernelPK12TemporalEdgeiiPKiPiS3_S4_S4_Pb_param_4];
	ld.param.u64 	%rd4, [_Z19temporal_bfs_kernelPK12TemporalEdgeiiPKiPiS3_S4_S4_Pb_param_5];
	ld.param.u64 	%rd5, [_Z19temporal_bfs_kernelPK12TemporalEdgeiiPKiPiS3_S4_S4_Pb_param_6];
	ld.param.u64 	%rd6, [_Z19temporal_bfs_kernelPK12TemporalEdgeiiPKiPiS3_S4_S4_Pb_param_7];
	ld.param.u64 	%rd7, [_Z19temporal_bfs_kernelPK12TemporalEdgeiiPKiPiS3_S4_S4_Pb_param_8];
	mov.u32 	%r7, %ctaid.x;
	mov.u32 	%r8, %ntid.x;
	mov.u32 	%r9, %tid.x;
	mad.lo.s32 	%r1, %r7, %r8, %r9;
	setp.ge.s32 	%p1, %r1, %r6;
	@%p1 bra 	$L__BB0_5;
	cvta.to.global.u64 	%rd8, %rd1;
	mul.wide.s32 	%rd9, %r1, 12;
	add.s64 	%rd10, %rd8, %rd9;
	ld.global.u32 	%r2, [%rd10];
	ld.global.u32 	%r3, [%rd10+4];
	ld.global.u32 	%r4, [%rd10+8];
	setp.lt.s32 	%p2, %r2, 0;
	setp.ge.s32 	%p3, %r2, %r5;
	or.pred  	%p4, %p2, %p3;
	setp.lt.s32 	%p5, %r3, 0;
	setp.ge.s32 	%p6, %r3, %r5;
	or.pred  	%p7, %p5, %p6;
	or.pred  	%p9, %p4, %p7;
	@%p9 bra 	$L__BB0_5;
	cvta.to.global.u64 	%rd11, %rd2;
	mul.wide.u32 	%rd12, %r2, 4;
	add.s64 	%rd13, %rd11, %rd12;
	ld.global.u32 	%r10, [%rd13];
	setp.eq.s32 	%p10, %r10, 2147483647;
	setp.gt.s32 	%p11, %r10, %r4;
	or.pred  	%p12, %p10, %p11;
	@%p12 bra 	$L__BB0_5;
	cvta.to.global.u64 	%rd14, %rd3;
	mul.wide.u32 	%rd15, %r3, 4;
	add.s64 	%rd16, %rd14, %rd15;
	atom.global.min.s32 	%r12, [%rd16], %r4;
	setp.ge.s32 	%p13, %r4, %r12;
	@%p13 bra 	$L__BB0_5;
	cvta.to.global.u64 	%rd17, %rd4;
	add.s64 	%rd19, %rd17, %rd12;
	ld.global.u32 	%r13, [%rd19];
	add.s32 	%r14, %r13, 1;
	cvta.to.global.u64 	%rd20, %rd5;
	add.s64 	%rd22, %rd20, %rd15;
	st.global.u32 	[%rd22], %r14;
	cvta.to.global.u64 	%rd23, %rd6;
	add.s64 	%rd24, %rd23, %rd15;
	st.global.u32 	[%rd24], %r2;
	cvta.to.global.u64 	%rd25, %rd7;
	mov.b16 	%rs1, 1;
	st.global.u8 	[%rd25], %rs1;
$L__BB0_5:
	ret;

}
	// .globl	_ZN3cub18CUB_300001_SM_10006detail11EmptyKernelIvEEvv
.visible .entry _ZN3cub18CUB_300001_SM_10006detail11EmptyKernelIvEEvv()
{


	ret;

}
	// .globl	_ZN3cub18CUB_300001_SM_10006detail8for_each13static_kernelINS2_12policy_hub_t12policy_500_tEmN6thrust24THRUST_300001_SM_1000_NS8cuda_cub20__uninitialized_fill7functorINS7_10device_ptrIiEEiEEEEvT0_T1_
.visible .entry _ZN3cub18CUB_300001_SM_10006detail8for_each13static_kernelINS2_12policy_hub_t12policy_500_tEmN6thrust24THRUST_300001_SM_1000_NS8cuda_cub20__uninitialized_fill7functorINS7_10device_ptrIiEEiEEEEvT0_T1_(
	.param .u64 _ZN3cub18CUB_300001_SM_10006detail8for_each13static_kernelINS2_12policy_hub_t12policy_500_tEmN6thrust24THRUST_300001_SM_1000_NS8cuda_cub20__uninitialized_fill7functorINS7_10device_ptrIiEEiEEEEvT0_T1__param_0,
	.param .align 8 .b8 _ZN3cub18CUB_300001_SM_10006detail8for_each13static_kernelINS2_12policy_hub_t12policy_500_tEmN6thrust24THRUST_300001_SM_1000_NS8cuda_cub20__uninitialized_fill7functorINS7_10device_ptrIiEEiEEEEvT0_T1__param_1[16]
)
.maxntid 256
{
	.reg .pred 	%p<4>;
	.reg .b16 	%rs<5>;
	.reg .b32 	%r<12>;
	.reg .b64 	%rd<16>;

	ld.param.u32 	%r3, [_ZN3cub18CUB_300001_SM_10006detail8for_each13static_kernelINS2_12policy_hub_t12policy_500_tEmN6thrust24THRUST_300001_SM_1000_NS8cuda_cub20__uninitialized_fill7functorINS7_10device_ptrIiEEiEEEEvT0_T1__param_1+8];
	ld.param.u64 	%rd4, [_ZN3cub18CUB_300001_SM_10006detail8for_each13static_kernelINS2_12policy_hub_t12policy_500_tEmN6thrust24THRUST_300001_SM_1000_NS8cuda_cub20__uninitialized_fill7functorINS7_10device_ptrIiEEiEEEEvT0_T1__param_1];
	ld.param.u64 	%rd5, [_ZN3cub18CUB_300001_SM_10006detail8for_each13static_kernelINS2_12policy_hub_t12policy_500_tEmN6thrust24THRUST_300001_SM_1000_NS8cuda_cub20__uninitialized_fill7functorINS7_10device_ptrIiEEiEEEEvT0_T1__param_0];
	mov.u32 	%r9, %ctaid.x;
	mul.wide.u32 	%rd1, %r9, 512;
	sub.s64 	%rd2, %rd5, %rd1;
	setp.lt.u64 	%p1, %rd2, 512;
	@%p1 bra 	$L__BB2_2;
	mov.u32 	%r11, %tid.x;
	cvta.to.global.u64 	%rd11, %rd4;
	cvt.u64.u32 	%rd12, %r11;
	add.s64 	%rd13, %rd1, %rd12;
	shl.b64 	%rd14, %rd13, 2;
	add.s64 	%rd15, %rd11, %rd14;
	st.global.u32 	[%rd15], %r3;
	st.global.u32 	[%rd15+1024], %r3;
	bra.uni 	$L__BB2_6;
$L__BB2_2:
	cvta.to.global.u64 	%rd6, %rd4;
	mov.u32 	%r2, %tid.x;
	cvt.u64.u32 	%rd7, %r2;
	setp.le.u64 	%p2, %rd2, %rd7;
	add.s64 	%rd8, %rd1, %rd7;
	shl.b64 	%rd9, %rd8, 2;
	add.s64 	%rd3, %rd6, %rd9;
	@%p2 bra 	$L__BB2_4;
	st.global.u32 	[%rd3], %r3;
$L__BB2_4:
	add.s32 	%r10, %r2, 256;
	cvt.u64.u32 	%rd10, %r10;
	setp.le.u64 	%p3, %rd2, %rd10;
	@%p3 bra 	$L__BB2_6;
	st.global.u32 	[%rd3+1024], %r3;
$L__BB2_6:
	ret;

}


// ===== COMPILED SASS (sm_100) =====

	.target	sm_100

	.elftype	@"ET_EXEC"


//--------------------- .note.nv.tkinfo           --------------------------
	.section	.note.nv.tkinfo,"",@"SHT_NOTE"
	.sectionflags	@"SHF_NOTE_NV_TKINFO"
	.tkinfo
        /*0018*/ 	.word	0x00000002
        /*0030*/ 	.string	""
        /*0030*/ 	.string	"ptxas"
        /*0030*/ 	.string	"Cuda compilation tools, release 13.0, V13.0.88"
        /*0030*/ 	.string	"Build cuda_13.0.r13.0/compiler.36424714_0"
        /*0030*/ 	.string	"-arch sm_100 -m 64 "



//--------------------- .note.nv.cuinfo           --------------------------
	.section	.note.nv.cuinfo,"",@"SHT_NOTE"
	.sectionflags	@"SHF_NOTE_NV_CUINFO"
        /*0018*/ 	.short	0x0002
        /*001a*/ 	.short	0x0064
        /*001c*/ 	.short	0x0082
	.zero		2


//--------------------- .nv.info                  --------------------------
	.section	.nv.info,"",@"SHT_CUDA_INFO"
	.align	4


	//----- nvinfo : EIATTR_REGCOUNT
	.align		4
        /*0000*/ 	.byte	0x04, 0x2f
        /*0002*/ 	.short	(.L_44 - .L_43)
	.align		4
.L_43:
        /*0004*/ 	.word	index@(_Z19temporal_bfs_kernelPK12TemporalEdgeiiPKiPiS3_S4_S4_Pb)
        /*0008*/ 	.word	0x00000010


	//----- nvinfo : EIATTR_FRAME_SIZE
	.align		4
.L_44:
        /*000c*/ 	.byte	0x04, 0x11
        /*000e*/ 	.short	(.L_46 - .L_45)
	.align		4
.L_45:
        /*0010*/ 	.word	index@(_Z19temporal_bfs_kernelPK12TemporalEdgeiiPKiPiS3_S4_S4_Pb)
        /*0014*/ 	.word	0x00000000


	//----- nvinfo : EIATTR_REGCOUNT
	.align		4
.L_46:
        /*0018*/ 	.byte	0x04, 0x2f
        /*001a*/ 	.short	(.L_48 - .L_47)
	.align		4
.L_47:
        /*001c*/ 	.word	index@(_ZN3cub18CUB_300001_SM_10006detail11EmptyKernelIvEEvv)
        /*0020*/ 	.word	0x00000004


	//----- nvinfo : EIATTR_FRAME_SIZE
	.align		4
.L_48:
        /*0024*/ 	.byte	0x04, 0x11
        /*0026*/ 	.short	(.L_50 - .L_49)
	.align		4
.L_49:
        /*0028*/ 	.word	index@(_ZN3cub18CUB_300001_SM_10006detail11EmptyKernelIvEEvv)
        /*002c*/ 	.word	0x00000000


	//----- nvinfo : EIATTR_REGCOUNT
	.align		4
.L_50:
        /*0030*/ 	.byte	0x04, 0x2f
        /*0032*/ 	.short	(.L_52 - .L_51)
	.align		4
.L_51:
        /*0034*/ 	.word	index@(_ZN3cub18CUB_300001_SM_10006detail8for_each13static_kernelINS2_12policy_hub_t12policy_500_tEmN6thrust24THRUST_300001_SM_1000_NS8cuda_cub20__uninitialized_fill7functorINS7_10device_ptrIiEEiEEEEvT0_T1_)
        /*0038*/ 	.word	0x00000008


	//----- nvinfo : EIATTR_FRAME_SIZE
	.align		4
.L_52:
        /*003c*/ 	.byte	0x04, 0x11
        /*003e*/ 	.short	(.L_54 - .L_53)
	.align		4
.L_53:
        /*0040*/ 	.word	index@(_ZN3cub18CUB_300001_SM_10006detail8for_each13static_kernelINS2_12policy_hub_t12policy_500_tEmN6thrust24THRUST_300001_SM_1000_NS8cuda_cub20__uninitialized_fill7functorINS7_10device_ptrIiEEiEEEEvT0_T1_)
        /*0044*/ 	.word	0x00000000


	//----- nvinfo : EIATTR_MIN_STACK_SIZE
	.align		4
.L_54:
        /*0048*/ 	.byte	0x04, 0x12
        /*004a*/ 	.short	(.L_56 - .L_55)
	.align		4
.L_55:
        /*004c*/ 	.word	index@(_ZN3cub18CUB_300001_SM_10006detail8for_each13static_kernelINS2_12policy_hub_t12policy_500_tEmN6thrust24THRUST_300001_SM_1000_NS8cuda_cub20__uninitialized_fill7functorINS7_10device_ptrIiEEiEEEEvT0_T1_)
        /*0050*/ 	.word	0x00000000


	//----- nvinfo : EIATTR_MIN_STACK_SIZE
	.align		4
.L_56:
        /*0054*/ 	.byte	0x04, 0x12
        /*0056*/ 	.short	(.L_58 - .L_57)
	.align		4
.L_57:
        /*0058*/ 	.word	index@(_ZN3cub18CUB_300001_SM_10006detail11EmptyKernelIvEEvv)
        /*005c*/ 	.word	0x00000000


	//----- nvinfo : EIATTR_MIN_STACK_SIZE
	.align		4
.L_58:
        /*0060*/ 	.byte	0x04, 0x12
        /*0062*/ 	.short	(.L_60 - .L_59)
	.align		4
.L_59:
        /*0064*/ 	.word	index@(_Z19temporal_bfs_kernelPK12TemporalEdgeiiPKiPiS3_S4_S4_Pb)
        /*0068*/ 	.word	0x00000000
.L_60:


//--------------------- .nv.compat                --------------------------
	.section	.nv.compat,"",@"SHT_CUDA_COMPAT_INFO"
	.align	4
        /*0000*/ 	.byte	0x02, 0x09, 0x00, 0x00, 0x02, 0x02, 0x01, 0x00, 0x02, 0x05, 0x05, 0x00, 0x03, 0x07, 0x01, 0x01
        /*0010*/ 	.byte	0x02, 0x03, 0x00, 0x00, 0x02, 0x06, 0x01, 0x00, 0x04, 0x0b, 0x08, 0x00, 0x09, 0x00, 0x00, 0x00
        /*0020*/ 	.byte	0x00, 0x00, 0x00, 0x00


//--------------------- .nv.info._ZN3cub18CUB_300001_SM_10006detail8for_each13static_kernelINS2_12policy_hub_t12policy_500_tEmN6thrust24THRUST_300001_SM_1000_NS8cuda_cub20__uninitialized_fill7functorINS7_10device_ptrIiEEiEEEEvT0_T1_ --------------------------
	.section	.nv.info._ZN3cub18CUB_300001_SM_10006detail8for_each13static_kernelINS2_12policy_hub_t12policy_500_tEmN6thrust24THRUST_300001_SM_1000_NS8cuda_cub20__uninitialized_fill7functorINS7_10device_ptrIiEEiEEEEvT0_T1_,"",@"SHT_CUDA_INFO"
	.sectionflags	@""
	.align	4


	//----- nvinfo : EIATTR_CUDA_API_VERSION
	.align		4
        /*0000*/ 	.byte	0x04, 0x37
        /*0002*/ 	.short	(.L_62 - .L_61)
.L_61:
        /*0004*/ 	.word	0x00000082


	//----- nvinfo : EIATTR_KPARAM_INFO
	.align		4
.L_62:
        /*0008*/ 	.byte	0x04, 0x17
        /*000a*/ 	.short	(.L_64 - .L_63)
.L_63:
        /*000c*/ 	.word	0x00000000
        /*0010*/ 	.short	0x0001
        /*0012*/ 	.short	0x0008
        /*0014*/ 	.byte	0x00, 0xf0, 0x41, 0x00


	//----- nvinfo : EIATTR_KPARAM_INFO
	.align		4
.L_64:
        /*0018*/ 	.byte	0x04, 0x17
        /*001a*/ 	.short	(.L_66 - .L_65)
.L_65:
        /*001c*/ 	.word	0x00000000
        /*0020*/ 	.short	0x0000
        /*0022*/ 	.short	0x0000
        /*0024*/ 	.byte	0x00, 0xf0, 0x21, 0x00


	//----- nvinfo : EIATTR_SPARSE_MMA_MASK
	.align		4
.L_66:
        /*0028*/ 	.byte	0x03, 0x50
        /*002a*/ 	.short	0x0000


	//----- nvinfo : EIATTR_MAXREG_COUNT
	.align		4
        /*002c*/ 	.byte	0x03, 0x1b
        /*002e*/ 	.short	0x00ff


	//----- nvinfo : EIATTR_MERCURY_ISA_VERSION
	.align		4
        /*0030*/ 	.byte	0x03, 0x5f
        /*0032*/ 	.short	0x0101


	//----- nvinfo : EIATTR_VRC_CTA_INIT_COUNT
	.align		4
        /*0034*/ 	.byte	0x02, 0x4a
	.zero		1
	.zero		1


	//----- nvinfo : EIATTR_EXIT_INSTR_OFFSETS
	.align		4
        /*0038*/ 	.byte	0x04, 0x1c
        /*003a*/ 	.short	(.L_68 - .L_67)


	//   ....[0]....
.L_67:
        /*003c*/ 	.word	0x00000130


	//   ....[1]....
        /*0040*/ 	.word	0x00000230


	//   ....[2]....
        /*0044*/ 	.word	0x00000260


	//----- nvinfo : EIATTR_MAX_THREADS
	.align		4
.L_68:
        /*0048*/ 	.byte	0x04, 0x05
        /*004a*/ 	.short	(.L_70 - .L_69)
.L_69:
        /*004c*/ 	.word	0x00000100
        /*0050*/ 	.word	0x00000001
        /*0054*/ 	.word	0x00000001


	//----- nvinfo : EIATTR_CBANK_PARAM_SIZE
	.align		4
.L_70:
        /*0058*/ 	.byte	0x03, 0x19
        /*005a*/ 	.short	0x0018


	//----- nvinfo : EIATTR_PARAM_CBANK
	.align		4
        /*005c*/ 	.byte	0x04, 0x0a
        /*005e*/ 	.short	(.L_72 - .L_71)
	.align		4
.L_71:
        /*0060*/ 	.word	index@(.nv.constant0._ZN3cub18CUB_300001_SM_10006detail8for_each13static_kernelINS2_12policy_hub_t12policy_500_tEmN6thrust24THRUST_300001_SM_1000_NS8cuda_cub20__uninitialized_fill7functorINS7_10device_ptrIiEEiEEEEvT0_T1_)
        /*0064*/ 	.short	0x0380
        /*0066*/ 	.short	0x0018


	//----- nvinfo : EIATTR_SW_WAR
	.align		4
.L_72:
        /*0068*/ 	.byte	0x04, 0x36
        /*006a*/ 	.short	(.L_74 - .L_73)
.L_73:
        /*006c*/ 	.word	0x00000008
.L_74:


//--------------------- .nv.info._ZN3cub18CUB_300001_SM_10006detail11EmptyKernelIvEEvv --------------------------
	.section	.nv.info._ZN3cub18CUB_300001_SM_10006detail11EmptyKernelIvEEvv,"",@"SHT_CUDA_INFO"
	.sectionflags	@""
	.align	4


	//----- nvinfo : EIATTR_CUDA_API_VERSION
	.align		4
        /*0000*/ 	.byte	0x04, 0x37
        /*0002*/ 	.short	(.L_76 - .L_75)
.L_75:
        /*0004*/ 	.word	0x00000082


	//----- nvinfo : EIATTR_SPARSE_MMA_MASK
	.align		4
.L_76:
        /*0008*/ 	.byte	0x03, 0x50
        /*000a*/ 	.short	0x0000


	//----- nvinfo : EIATTR_MAXREG_COUNT
	.align		4
        /*000c*/ 	.byte	0x03, 0x1b
        /*000e*/ 	.short	0x00ff


	//----- nvinfo : EIATTR_MERCURY_ISA_VERSION
	.align		4
        /*0010*/ 	.byte	0x03, 0x5f
        /*0012*/ 	.short	0x0101


	//----- nvinfo : EIATTR_VRC_CTA_INIT_COUNT
	.align		4
        /*0014*/ 	.byte	0x02, 0x4a
	.zero		1
	.zero		1


	//----- nvinfo : EIATTR_EXIT_INSTR_OFFSETS
	.align		4
        /*0018*/ 	.byte	0x04, 0x1c
        /*001a*/ 	.short	(.L_78 - .L_77)


	//   ....[0]....
.L_77:
        /*001c*/ 	.word	0x00000010


	//----- nvinfo : EIATTR_SW_WAR
	.align		4
.L_78:
        /*0020*/ 	.byte	0x04, 0x36
        /*0022*/ 	.short	(.L_80 - .L_79)
.L_79:
        /*0024*/ 	.word	0x00000008
.L_80:


//--------------------- .nv.info._Z19temporal_bfs_kernelPK12TemporalEdgeiiPKiPiS3_S4_S4_Pb --------------------------
	.section	.nv.info._Z19temporal_bfs_kernelPK12TemporalEdgeiiPKiPiS3_S4_S4_Pb,"",@"SHT_CUDA_INFO"
	.sectionflags	@""
	.align	4


	//----- nvinfo : EIATTR_CUDA_API_VERSION
	.align		4
        /*0000*/ 	.byte	0x04, 0x37
        /*0002*/ 	.short	(.L_82 - .L_81)
.L_81:
        /*0004*/ 	.word	0x00000082


	//----- nvinfo : EIATTR_KPARAM_INFO
	.align		4
.L_82:
        /*0008*/ 	.byte	0x04, 0x17
        /*000a*/ 	.short	(.L_84 - .L_83)
.L_83:
        /*000c*/ 	.word	0x00000000
        /*0010*/ 	.short	0x0008
        /*0012*/ 	.short	0x0038
        /*0014*/ 	.byte	0x00, 0xf5, 0x21, 0x00


	//----- nvinfo : EIATTR_KPARAM_INFO
	.align		4
.L_84:
        /*0018*/ 	.byte	0x04, 0x17
        /*001a*/ 	.short	(.L_86 - .L_85)
.L_85:
        /*001c*/ 	.word	0x00000000
        /*0020*/ 	.short	0x0007
        /*0022*/ 	.short	0x0030
        /*0024*/ 	.byte	0x00, 0xf5, 0x21, 0x00


	//----- nvinfo : EIATTR_KPARAM_INFO
	.align		4
.L_86:
        /*0028*/ 	.byte	0x04, 0x17
        /*002a*/ 	.short	(.L_88 - .L_87)
.L_87:
        /*002c*/ 	.word	0x00000000
        /*0030*/ 	.short	0x0006
        /*0032*/ 	.short	0x0028
        /*0034*/ 	.byte	0x00, 0xf5, 0x21, 0x00


	//----- nvinfo : EIATTR_KPARAM_INFO
	.align		4
.L_88:
        /*0038*/ 	.byte	0x04, 0x17
        /*003a*/ 	.short	(.L_90 - .L_89)
.L_89:
        /*003c*/ 	.word	0x00000000
        /*0040*/ 	.short	0x0005
        /*0042*/ 	.short	0x0020
        /*0044*/ 	.byte	0x00, 0xf5, 0x21, 0x00


	//----- nvinfo : EIATTR_KPARAM_INFO
	.align		4
.L_90:
        /*0048*/ 	.byte	0x04, 0x17
        /*004a*/ 	.short	(.L_92 - .L_91)
.L_91:
        /*004c*/ 	.word	0x00000000
        /*0050*/ 	.short	0x0004
        /*0052*/ 	.short	0x0018
        /*0054*/ 	.byte	0x00, 0xf5, 0x21, 0x00


	//----- nvinfo : EIATTR_KPARAM_INFO
	.align		4
.L_92:
        /*0058*/ 	.byte	0x04, 0x17
        /*005a*/ 	.short	(.L_94 - .L_93)
.L_93:
        /*005c*/ 	.word	0x00000000
        /*0060*/ 	.short	0x0003
        /*0062*/ 	.short	0x0010
        /*0064*/ 	.byte	0x00, 0xf5, 0x21, 0x00


	//----- nvinfo : EIATTR_KPARAM_INFO
	.align		4
.L_94:
        /*0068*/ 	.byte	0x04, 0x17
        /*006a*/ 	.short	(.L_96 - .L_95)
.L_95:
        /*006c*/ 	.word	0x00000000
        /*0070*/ 	.short	0x0002
        /*0072*/ 	.short	0x000c
        /*0074*/ 	.byte	0x00, 0xf0, 0x11, 0x00


	//----- nvinfo : EIATTR_KPARAM_INFO
	.align		4
.L_96:
        /*0078*/ 	.byte	0x04, 0x17
        /*007a*/ 	.short	(.L_98 - .L_97)
.L_97:
        /*007c*/ 	.word	0x00000000
        /*0080*/ 	.short	0x0001
        /*0082*/ 	.short	0x0008
        /*0084*/ 	.byte	0x00, 0xf0, 0x11, 0x00


	//----- nvinfo : EIATTR_KPARAM_INFO
	.align		4
.L_98:
        /*0088*/ 	.byte	0x04, 0x17
        /*008a*/ 	.short	(.L_100 - .L_99)
.L_99:
        /*008c*/ 	.word	0x00000000
        /*0090*/ 	.short	0x0000
        /*0092*/ 	.short	0x0000
        /*0094*/ 	.byte	0x00, 0xf5, 0x21, 0x00


	//----- nvinfo : EIATTR_SPARSE_MMA_MASK
	.align		4
.L_100:
        /*0098*/ 	.byte	0x03, 0x50
        /*009a*/ 	.short	0x0000


	//----- nvinfo : EIATTR_MAXREG_COUNT
	.align		4
        /*009c*/ 	.byte	0x03, 0x1b
        /*009e*/ 	.short	0x00ff


	//----- nvinfo : EIATTR_MERCURY_ISA_VERSION
	.align		4
        /*00a0*/ 	.byte	0x03, 0x5f
        /*00a2*/ 	.short	0x0101


	//----- nvinfo : EIATTR_VRC_CTA_INIT_COUNT
	.align		4
        /*00a4*/ 	.byte	0x02, 0x4a
	.zero		1
	.zero		1


	//----- nvinfo : EIATTR_EXIT_INSTR_OFFSETS
	.align		4
        /*00a8*/ 	.byte	0x04, 0x1c
        /*00aa*/ 	.short	(.L_102 - .L_101)


	//   ....[0]....
.L_101:
        /*00ac*/ 	.word	0x00000070


	//   ....[1]....
        /*00b0*/ 	.word	0x00000130


	//   ....[2]....
        /*00b4*/ 	.word	0x000001a0


	//   ....[3]....
        /*00b8*/ 	.word	0x000001f0


	//   ....[4]....
        /*00bc*/ 	.word	0x000002e0


	//----- nvinfo : EIATTR_CBANK_PARAM_SIZE
	.align		4
.L_102:
        /*00c0*/ 	.byte	0x03, 0x19
        /*00c2*/ 	.short	0x0040


	//----- nvinfo : EIATTR_PARAM_CBANK
	.align		4
        /*00c4*/ 	.byte	0x04, 0x0a
        /*00c6*/ 	.short	(.L_104 - .L_103)
	.align		4
.L_103:
        /*00c8*/ 	.word	index@(.nv.constant0._Z19temporal_bfs_kernelPK12TemporalEdgeiiPKiPiS3_S4_S4_Pb)
        /*00cc*/ 	.short	0x0380
        /*00ce*/ 	.short	0x0040


	//----- nvinfo : EIATTR_SW_WAR
	.align		4
.L_104:
        /*00d0*/ 	.byte	0x04, 0x36
        /*00d2*/ 	.short	(.L_106 - .L_105)
.L_105:
        /*00d4*/ 	.word	0x00000008
.L_106:


//--------------------- .nv.callgraph             --------------------------
	.section	.nv.callgraph,"",@"SHT_CUDA_CALLGRAPH"
	.align	4
	.sectionentsize	8
	.align		4
        /*0000*/ 	.word	0x00000000
	.align		4
        /*0004*/ 	.word	0xffffffff
	.align		4
        /*0008*/ 	.word	0x00000000
	.align		4
        /*000c*/ 	.word	0xfffffffe
	.align		4
        /*0010*/ 	.word	0x00000000
	.align		4
        /*0014*/ 	.word	0xfffffffd
	.align		4
        /*0018*/ 	.word	0x00000000
	.align		4
        /*001c*/ 	.word	0xfffffffc


//--------------------- .nv.constant4             --------------------------
	.section	.nv.constant4,"a",@progbits
	.align	8
	.align		8
.nv.constant4:
        /*0000*/ 	.dword	_ZN34_INTERNAL_e340016f_4_k_cu_96863fec4cuda3std3__45__cpo5beginE
	.align		8
        /*0008*/ 	.dword	_ZN34_INTERNAL_e340016f_4_k_cu_96863fec4cuda3std3__45__cpo3endE
	.align		8
        /*0010*/ 	.dword	_ZN34_INTERNAL_e340016f_4_k_cu_96863fec4cuda3std3__45__cpo6cbeginE
	.align		8
        /*0018*/ 	.dword	_ZN34_INTERNAL_e340016f_4_k_cu_96863fec4cuda3std3__45__cpo4cendE
	.align		8
        /*0020*/ 	.dword	_ZN34_INTERNAL_e340016f_4_k_cu_96863fec4cuda3std3__45__cpo6rbeginE
	.align		8
        /*0028*/ 	.dword	_ZN34_INTERNAL_e340016f_4_k_cu_96863fec4cuda3std3__45__cpo4rendE
	.align		8
        /*0030*/ 	.dword	_ZN34_INTERNAL_e340016f_4_k_cu_96863fec4cuda3std3__45__cpo7crbeginE
	.align		8
        /*0038*/ 	.dword	_ZN34_INTERNAL_e340016f_4_k_cu_96863fec4cuda3std3__45__cpo5crendE
	.align		8
        /*0040*/ 	.dword	_ZN34_INTERNAL_e340016f_4_k_cu_96863fec4cuda3std3__436_GLOBAL__N__e340016f_4_k_cu_96863fec6ignoreE
	.align		8
        /*0048*/ 	.dword	_ZN34_INTERNAL_e340016f_4_k_cu_96863fec4cuda3std3__419piecewise_constructE
	.align		8
        /*0050*/ 	.dword	_ZN34_INTERNAL_e340016f_4_k_cu_96863fec4cuda3std3__48in_placeE
	.align		8
        /*0058*/ 	.dword	_ZN34_INTERNAL_e340016f_4_k_cu_96863fec4cuda3std3__420unreachable_sentinelE
	.align		8
        /*0060*/ 	.dword	_ZN34_INTERNAL_e340016f_4_k_cu_96863fec4cuda3std3__47nulloptE
	.align		8
        /*0068*/ 	.dword	_ZN34_INTERNAL_e340016f_4_k_cu_96863fec4cuda3std3__48unexpectE
	.align		8
        /*0070*/ 	.dword	_ZN34_INTERNAL_e340016f_4_k_cu_96863fec4cuda3std6ranges3__45__cpo4swapE
	.align		8
        /*0078*/ 	.dword	_ZN34_INTERNAL_e340016f_4_k_cu_96863fec4cuda3std6ranges3__45__cpo9iter_moveE
	.align		8
        /*0080*/ 	.dword	_ZN34_INTERNAL_e340016f_4_k_cu_96863fec4cuda3std6ranges3__45__cpo5beginE
	.align		8
        /*0088*/ 	.dword	_ZN34_INTERNAL_e340016f_4_k_cu_96863fec4cuda3std6ranges3__45__cpo3endE
	.align		8
        /*0090*/ 	.dword	_ZN34_INTERNAL_e340016f_4_k_cu_96863fec4cuda3std6ranges3__45__cpo6cbeginE
	.align		8
        /*0098*/ 	.dword	_ZN34_INTERNAL_e340016f_4_k_cu_96863fec4cuda3std6ranges3__45__cpo4cendE
	.align		8
        /*00a0*/ 	.dword	_ZN34_INTERNAL_e340016f_4_k_cu_96863fec4cuda3std6ranges3__45__cpo7advanceE
	.align		8
        /*00a8*/ 	.dword	_ZN34_INTERNAL_e340016f_4_k_cu_96863fec4cuda3std6ranges3__45__cpo9iter_swapE
	.align		8
        /*00b0*/ 	.dword	_ZN34_INTERNAL_e340016f_4_k_cu_96863fec4cuda3std6ranges3__45__cpo4nextE
	.align		8
        /*00b8*/ 	.dword	_ZN34_INTERNAL_e340016f_4_k_cu_96863fec4cuda3std6ranges3__45__cpo4prevE
	.align		8
        /*00c0*/ 	.dword	_ZN34_INTERNAL_e340016f_4_k_cu_96863fec4cuda3std6ranges3__45__cpo4dataE
	.align		8
        /*00c8*/ 	.dword	_ZN34_INTERNAL_e340016f_4_k_cu_96863fec4cuda3std6ranges3__45__cpo5cdataE
	.align		8
        /*00d0*/ 	.dword	_ZN34_INTERNAL_e340016f_4_k_cu_96863fec4cuda3std6ranges3__45__cpo4sizeE
	.align		8
        /*00d8*/ 	.dword	_ZN34_INTERNAL_e340016f_4_k_cu_96863fec4cuda3std6ranges3__45__cpo5ssizeE
	.align		8
        /*00e0*/ 	.dword	_ZN34_INTERNAL_e340016f_4_k_cu_96863fec4cuda3std6ranges3__45__cpo8distanceE
	.align		8
        /*00e8*/ 	.dword	_ZN34_INTERNAL_e340016f_4_k_cu_96863fec6thrust24THRUST_300001_SM_1000_NS8cuda_cub3parE
	.align		8
        /*00f0*/ 	.dword	_ZN34_INTERNAL_e340016f_4_k_cu_96863fec6thrust24THRUST_300001_SM_1000_NS8cuda_cub10par_nosyncE
	.align		8
        /*00f8*/ 	.dword	_ZN34_INTERNAL_e340016f_4_k_cu_96863fec6thrust24THRUST_300001_SM_1000_NS6system6detail10sequential3seqE
	.align		8
        /*0100*/ 	.dword	_ZN34_INTERNAL_e340016f_4_k_cu_96863fec6thrust24THRUST_300001_SM_1000_NS12placeholders2_1E
	.align		8
        /*0108*/ 	.dword	_ZN34_INTERNAL_e340016f_4_k_cu_96863fec6thrust24THRUST_300001_SM_1000_NS12placeholders2_2E
	.align		8
        /*0110*/ 	.dword	_ZN34_INTERNAL_e340016f_4_k_cu_96863fec6thrust24THRUST_300001_SM_1000_NS12placeholders2_3E
	.align		8
        /*0118*/ 	.dword	_ZN34_INTERNAL_e340016f_4_k_cu_96863fec6thrust24THRUST_300001_SM_1000_NS12placeholders2_4E
	.align		8
        /*0120*/ 	.dword	_ZN34_INTERNAL_e340016f_4_k_cu_96863fec6thrust24THRUST_300001_SM_1000_NS12placeholders2_5E
	.align		8
        /*0128*/ 	.dword	_ZN34_INTERNAL_e340016f_4_k_cu_96863fec6thrust24THRUST_300001_SM_1000_NS12placeholders2_6E
	.align		8
        /*0130*/ 	.dword	_ZN34_INTERNAL_e340016f_4_k_cu_96863fec6thrust24THRUST_300001_SM_1000_NS12placeholders2_7E
	.align		8
        /*0138*/ 	.dword	_ZN34_INTERNAL_e340016f_4_k_cu_96863fec6thrust24THRUST_300001_SM_1000_NS12placeholders2_8E
	.align		8
        /*0140*/ 	.dword	_ZN34_INTERNAL_e340016f_4_k_cu_96863fec6thrust24THRUST_300001_SM_1000_NS12placeholders2_9E
	.align		8
        /*0148*/ 	.dword	_ZN34_INTERNAL_e340016f_4_k_cu_96863fec6thrust24THRUST_300001_SM_1000_NS12placeholders3_10E
	.align		8
        /*0150*/ 	.dword	_ZN34_INTERNAL_e340016f_4_k_cu_96863fec6thrust24THRUST_300001_SM_1000_NS3seqE


//--------------------- .text._ZN3cub18CUB_300001_SM_10006detail8for_each13static_kernelINS2_12policy_hub_t12policy_500_tEmN6thrust24THRUST_300001_SM_1000_NS8cuda_cub20__uninitialized_fill7functorINS7_10device_ptrIiEEiEEEEvT0_T1_ --------------------------
	.section	.text._ZN3cub18CUB_300001_SM_10006detail8for_each13static_kernelINS2_12policy_hub_t12policy_500_tEmN6thrust24THRUST_300001_SM_1000_NS8cuda_cub20__uninitialized_fill7functorINS7_10device_ptrIiEEiEEEEvT0_T1_,"ax",@progbits
	.align	128
        .global         _ZN3cub18CUB_300001_SM_10006detail8for_each13static_kernelINS2_12policy_hub_t12policy_500_tEmN6thrust24THRUST_300001_SM_1000_NS8cuda_cub20__uninitialized_fill7functorINS7_10device_ptrIiEEiEEEEvT0_T1_
        .type           _ZN3cub18CUB_300001_SM_10006detail8for_each13static_kernelINS2_12policy_hub_t12policy_500_tEmN6thrust24THRUST_300001_SM_1000_NS8cuda_cub20__uninitialized_fill7functorINS7_10device_ptrIiEEiEEEEvT0_T1_,@function
        .size           _ZN3cub18CUB_300001_SM_10006detail8for_each13static_kernelINS2_12policy_hub_t12policy_500_tEmN6thrust24THRUST_300001_SM_1000_NS8cuda_cub20__uninitialized_fill7functorINS7_10device_ptrIiEEiEEEEvT0_T1_,(.L_x_4 - _ZN3cub18CUB_300001_SM_10006detail8for_each13static_kernelINS2_12policy_hub_t12policy_500_tEmN6thrust24THRUST_300001_SM_1000_NS8cuda_cub20__uninitialized_fill7functorINS7_10device_ptrIiEEiEEEEvT0_T1_)
        .other          _ZN3cub18CUB_300001_SM_10006detail8for_each13static_kernelINS2_12policy_hub_t12policy_500_tEmN6thrust24THRUST_300001_SM_1000_NS8cuda_cub20__uninitialized_fill7functorINS7_10device_ptrIiEEiEEEEvT0_T1_,@"STO_CUDA_ENTRY STV_DEFAULT"
_ZN3cub18CUB_300001_SM_10006detail8for_each13static_kernelINS2_12policy_hub_t12policy_500_tEmN6thrust24THRUST_300001_SM_1000_NS8cuda_cub20__uninitialized_fill7functorINS7_10device_ptrIiEEiEEEEvT0_T1_:
.text._ZN3cub18CUB_300001_SM_10006detail8for_each13static_kernelINS2_12policy_hub_t12policy_500_tEmN6thrust24THRUST_300001_SM_1000_NS8cuda_cub20__uninitialized_fill7functorINS7_10device_ptrIiEEiEEEEvT0_T1_:
[----:B------:R-:W-:Y:S08]  /*0000*/  LDC R1, c[0x0][0x37c] ;  /* 0x0000df00ff017b82 */ /* 0x000ff00000000800 */
[----:B------:R-:W0:Y:S01]  /*0010*/  S2UR UR4, SR_CTAID.X ;  /* 0x00000000000479c3 */ /* 0x000e220000002500 */
[----:B------:R-:W1:Y:S01]  /*0020*/  LDCU.64 UR6, c[0x0][0x380] ;  /* 0x00007000ff0677ac */ /* 0x000e620008000a00 */
[----:B------:R-:W2:Y:S01]  /*0030*/  LDCU.64 UR8, c[0x0][0x358] ;  /* 0x00006b00ff0877ac */ /* 0x000ea20008000a00 */
[----:B0-----:R-:W-:-:S04]  /*0040*/  UIMAD.WIDE.U32 UR4, UR4, 0x200, URZ ;  /* 0x00000200040478a5 */ /* 0x001fc8000f8e00ff */
[----:B-1----:R-:W-:-:S04]  /*0050*/  UIADD3 UR6, UP0, UPT, -UR4, UR6, URZ ;  /* 0x0000000604067290 */ /* 0x002fc8000ff1e1ff */
[----:B------:R-:W-:Y:S02]  /*0060*/  UIADD3.X UR7, UPT, UPT, ~UR5, UR7, URZ, UP0, !UPT ;  /* 0x0000000705077290 */ /* 0x000fe400087fe5ff */
[----:B------:R-:W-:-:S04]  /*0070*/  UISETP.GE.U32.AND UP0, UPT, UR6, 0x200, UPT ;  /* 0x000002000600788c */ /* 0x000fc8000bf06070 */
[----:B------:R-:W-:-:S09]  /*0080*/  UISETP.GE.U32.AND.EX UP0, UPT, UR7, URZ, UPT, UP0 ;  /* 0x000000ff0700728c */ /* 0x000fd2000bf06100 */
[----:B--2---:R-:W-:Y:S05]  /*0090*/  BRA.U !UP0, `(.L_x_0) ;  /* 0x0000000108287547 */ /* 0x004fea000b800000 */
[----:B------:R-:W0:Y:S01]  /*00a0*/  S2R R0, SR_TID.X ;  /* 0x0000000000007919 */ /* 0x000e220000002100 */
[----:B------:R-:W1:Y:S01]  /*00b0*/  LDCU.64 UR6, c[0x0][0x388] ;  /* 0x00007100ff0677ac */ /* 0x000e620008000a00 */
[----:B------:R-:W2:Y:S01]  /*00c0*/  LDC R5, c[0x0][0x390] ;  /* 0x0000e400ff057b82 */ /* 0x000ea20000000800 */
[----:B0-----:R-:W-:-:S05]  /*00d0*/  IADD3 R0, P0, PT, R0, UR4, RZ ;  /* 0x0000000400007c10 */ /* 0x001fca000ff1e0ff */
[----:B------:R-:W-:Y:S01]  /*00e0*/  IMAD.X R3, RZ, RZ, UR5, P0 ;  /* 0x00000005ff037e24 */ /* 0x000fe200080e06ff */
[----:B-1----:R-:W-:-:S04]  /*00f0*/  LEA R2, P0, R0, UR6, 0x2 ;  /* 0x0000000600027c11 */ /* 0x002fc8000f8010ff */
[----:B------:R-:W-:-:S05]  /*0100*/  LEA.HI.X R3, R0, UR7, R3, 0x2, P0 ;  /* 0x0000000700037c11 */ /* 0x000fca00080f1403 */
[----:B--2---:R-:W-:Y:S04]  /*0110*/  STG.E desc[UR8][R2.64], R5 ;  /* 0x0000000502007986 */ /* 0x004fe8000c101908 */
[----:B------:R-:W-:Y:S01]  /*0120*/  STG.E desc[UR8][R2.64+0x400], R5 ;  /* 0x0004000502007986 */ /* 0x000fe2000c101908 */
[----:B------:R-:W-:Y:S05]  /*0130*/  EXIT ;  /* 0x000000000000794d */ /* 0x000fea0003800000 */
.L_x_0:
[----:B------:R-:W0:Y:S01]  /*0140*/  S2R R0, SR_TID.X ;  /* 0x0000000000007919 */ /* 0x000e220000002100 */
[----:B------:R-:W-:Y:S01]  /*0150*/  IMAD.U32 R2, RZ, RZ, UR7 ;  /* 0x00000007ff027e24 */ /* 0x000fe2000f8e00ff */
[----:B------:R-:W1:Y:S01]  /*0160*/  LDCU.64 UR10, c[0x0][0x388] ;  /* 0x00007100ff0a77ac */ /* 0x000e620008000a00 */
[----:B------:R-:W-:Y:S01]  /*0170*/  IMAD.U32 R4, RZ, RZ, UR7 ;  /* 0x00000007ff047e24 */ /* 0x000fe2000f8e00ff */
[----:B0-----:R-:W-:-:S04]  /*0180*/  ISETP.LT.U32.AND P0, PT, R0, UR6, PT ;  /* 0x0000000600007c0c */ /* 0x001fc8000bf01070 */
[----:B------:R-:W-:Y:S01]  /*0190*/  ISETP.GT.U32.AND.EX P0, PT, R2, RZ, PT, P0 ;  /* 0x000000ff0200720c */ /* 0x000fe20003f04100 */
[C---:B------:R-:W-:Y:S01]  /*01a0*/  VIADD R2, R0.reuse, 0x100 ;  /* 0x0000010000027836 */ /* 0x040fe20000000000 */
[----:B------:R-:W-:-:S04]  /*01b0*/  IADD3 R0, P2, PT, R0, UR4, RZ ;  /* 0x0000000400007c10 */ /* 0x000fc8000ff5e0ff */
[----:B------:R-:W-:Y:S01]  /*01c0*/  ISETP.LT.U32.AND P1, PT, R2, UR6, PT ;  /* 0x0000000602007c0c */ /* 0x000fe2000bf21070 */
[----:B------:R-:W-:Y:S01]  /*01d0*/  IMAD.X R3, RZ, RZ, UR5, P2 ;  /* 0x00000005ff037e24 */ /* 0x000fe200090e06ff */
[----:B-1----:R-:W-:Y:S02]  /*01e0*/  LEA R2, P2, R0, UR10, 0x2 ;  /* 0x0000000a00027c11 */ /* 0x002fe4000f8410ff */
[----:B------:R-:W-:Y:S02]  /*01f0*/  ISETP.GT.U32.AND.EX P1, PT, R4, RZ, PT, P1 ;  /* 0x000000ff0400720c */ /* 0x000fe40003f24110 */
[----:B------:R-:W-:Y:S01]  /*0200*/  LEA.HI.X R3, R0, UR11, R3, 0x2, P2 ;  /* 0x0000000b00037c11 */ /* 0x000fe200090f1403 */
[----:B------:R-:W0:Y:S04]  /*0210*/  @P0 LDC R5, c[0x0][0x390] ;  /* 0x0000e400ff050b82 */ /* 0x000e280000000800 */
[----:B0-----:R0:W-:Y:S06]  /*0220*/  @P0 STG.E desc[UR8][R2.64], R5 ;  /* 0x0000000502000986 */ /* 0x0011ec000c101908 */
[----:B------:R-:W-:Y:S05]  /*0230*/  @!P1 EXIT ;  /* 0x000000000000994d */ /* 0x000fea0003800000 */
[----:B0-----:R-:W0:Y:S02]  /*0240*/  LDC R5, c[0x0][0x390] ;  /* 0x0000e400ff057b82 */ /* 0x001e240000000800 */
[----:B0-----:R-:W-:Y:S01]  /*0250*/  STG.E desc[UR8][R2.64+0x400], R5 ;  /* 0x0004000502007986 */ /* 0x001fe2000c101908 */
[----:B------:R-:W-:Y:S05]  /*0260*/  EXIT ;  /* 0x000000000000794d */ /* 0x000fea0003800000 */
.L_x_1:
[----:B------:R-:W-:-:S00]  /*0270*/  BRA `(.L_x_1) ;  /* 0xfffffffc00fc7947 */ /* 0x000fc0000383ffff */
[----:B------:R-:W-:-:S00]  /*0280*/  NOP ;  /* 0x0000000000007918 */ /* 0x000fc00000000000 */
[----:B------:R-:W-:-:S00]  /*0290*/  NOP ;  /* 0x0000000000007918 */ /* 0x000fc00000000000 */
[----:B------:R-:W-:-:S00]  /*02a0*/  NOP ;  /* 0x0000000000007918 */ /* 0x000fc00000000000 */
[----:B------:R-:W-:-:S00]  /*02b0*/  NOP ;  /* 0x0000000000007918 */ /* 0x000fc00000000000 */
[----:B------:R-:W-:-:S00]  /*02c0*/  NOP ;  /* 0x0000000000007918 */ /* 0x000fc00000000000 */
[----:B------:R-:W-:-:S00]  /*02d0*/  NOP ;  /* 0x0000000000007918 */ /* 0x000fc00000000000 */
[----:B------:R-:W-:-:S00]  /*02e0*/  NOP ;  /* 0x0000000000007918 */ /* 0x000fc00000000000 */
[----:B------:R-:W-:-:S00]  /*02f0*/  NOP ;  /* 0x0000000000007918 */ /* 0x000fc00000000000 */
.L_x_4:


//--------------------- .text._ZN3cub18CUB_300001_SM_10006detail11EmptyKernelIvEEvv --------------------------
	.section	.text._ZN3cub18CUB_300001_SM_10006detail11EmptyKernelIvEEvv,"ax",@progbits
	.align	128
        .global         _ZN3cub18CUB_300001_SM_10006detail11EmptyKernelIvEEvv
        .type           _ZN3cub18CUB_300001_SM_10006detail11EmptyKernelIvEEvv,@function
        .size           _ZN3cub18CUB_300001_SM_10006detail11EmptyKernelIvEEvv,(.L_x_5 - _ZN3cub18CUB_300001_SM_10006detail11EmptyKernelIvEEvv)
        .other          _ZN3cub18CUB_300001_SM_10006detail11EmptyKernelIvEEvv,@"STO_CUDA_ENTRY STV_DEFAULT"
_ZN3cub18CUB_300001_SM_10006detail11EmptyKernelIvEEvv:
.text._ZN3cub18CUB_300001_SM_10006detail11EmptyKernelIvEEvv:
[----:B------:R-:W-:Y:S01]  /*0000*/  LDC R1, c[0x0][0x37c] ;  /* 0x0000df00ff017b82 */ /* 0x000fe20000000800 */
[----:B------:R-:W-:Y:S05]  /*0010*/  EXIT ;  /* 0x000000000000794d */ /* 0x000fea0003800000 */
.L_x_2:
        /* <DEDUP_REMOVED lines=14> */
.L_x_5:


//--------------------- .text._Z19temporal_bfs_kernelPK12TemporalEdgeiiPKiPiS3_S4_S4_Pb --------------------------
	.section	.text._Z19temporal_bfs_kernelPK12TemporalEdgeiiPKiPiS3_S4_S4_Pb,"ax",@progbits
	.align	128
        .global         _Z19temporal_bfs_kernelPK12TemporalEdgeiiPKiPiS3_S4_S4_Pb
        .type           _Z19temporal_bfs_kernelPK12TemporalEdgeiiPKiPiS3_S4_S4_Pb,@function
        .size           _Z19temporal_bfs_kernelPK12TemporalEdgeiiPKiPiS3_S4_S4_Pb,(.L_x_6 - _Z19temporal_bfs_kernelPK12TemporalEdgeiiPKiPiS3_S4_S4_Pb)
        .other          _Z19temporal_bfs_kernelPK12TemporalEdgeiiPKiPiS3_S4_S4_Pb,@"STO_CUDA_ENTRY STV_DEFAULT"
_Z19temporal_bfs_kernelPK12TemporalEdgeiiPKiPiS3_S4_S4_Pb:
.text._Z19temporal_bfs_kernelPK12TemporalEdgeiiPKiPiS3_S4_S4_Pb:
[----:B------:R-:W-:Y:S01]  /*0000*/  LDC R1, c[0x0][0x37c] ;  /* 0x0000df00ff017b82 */ /* 0x000fe20000000800 */
[----:B------:R-:W0:Y:S07]  /*0010*/  S2R R0, SR_TID.X ;  /* 0x0000000000007919 */ /* 0x000e2e0000002100 */
[----:B------:R-:W0:Y:S01]  /*0020*/  S2UR UR4, SR_CTAID.X ;  /* 0x00000000000479c3 */ /* 0x000e220000002500 */
[----:B------:R-:W1:Y:S07]  /*0030*/  LDCU UR5, c[0x0][0x388] ;  /* 0x00007100ff0577ac */ /* 0x000e6e0008000800 */
[----:B------:R-:W0:Y:S02]  /*0040*/  LDC R3, c[0x0][0x360] ;  /* 0x0000d800ff037b82 */ /* 0x000e240000000800 */
[----:B0-----:R-:W-:-:S05]  /*0050*/  IMAD R3, R3, UR4, R0 ;  /* 0x0000000403037c24 */ /* 0x001fca000f8e0200 */
[----:B-1----:R-:W-:-:S13]  /*0060*/  ISETP.GE.AND P0, PT, R3, UR5, PT ;  /* 0x0000000503007c0c */ /* 0x002fda000bf06270 */
[----:B------:R-:W-:Y:S05]  /*0070*/  @P0 EXIT ;  /* 0x000000000000094d */ /* 0x000fea0003800000 */
[----:B------:R-:W0:Y:S01]  /*0080*/  LDC.64 R4, c[0x0][0x380] ;  /* 0x0000e000ff047b82 */ /* 0x000e220000000a00 */
[----:B------:R-:W1:Y:S01]  /*0090*/  LDCU.64 UR4, c[0x0][0x358] ;  /* 0x00006b00ff0477ac */ /* 0x000e620008000a00 */
[----:B------:R-:W2:Y:S01]  /*00a0*/  LDCU UR6, c[0x0][0x38c] ;  /* 0x00007180ff0677ac */ /* 0x000ea20008000800 */
[----:B0-----:R-:W-:-:S05]  /*00b0*/  IMAD.WIDE R4, R3, 0xc, R4 ;  /* 0x0000000c03047825 */ /* 0x001fca00078e0204 */
[----:B-1----:R-:W2:Y:S04]  /*00c0*/  LDG.E R0, desc[UR4][R4.64] ;  /* 0x0000000404007981 */ /* 0x002ea8000c1e1900 */
[----:B------:R-:W3:Y:S01]  /*00d0*/  LDG.E R2, desc[UR4][R4.64+0x4] ;  /* 0x0000040404027981 */ /* 0x000ee2000c1e1900 */
[----:B--2---:R-:W-:Y:S02]  /*00e0*/  ISETP.GE.AND P1, PT, R0, UR6, PT ;  /* 0x0000000600007c0c */ /* 0x004fe4000bf26270 */
[----:B---3--:R-:W-:Y:S02]  /*00f0*/  ISETP.GE.AND P0, PT, R2, UR6, PT ;  /* 0x0000000602007c0c */ /* 0x008fe4000bf06270 */
[----:B------:R-:W-:Y:S02]  /*0100*/  ISETP.LT.OR P1, PT, R0, RZ, P1 ;  /* 0x000000ff0000720c */ /* 0x000fe40000f21670 */
[----:B------:R-:W-:-:S04]  /*0110*/  ISETP.LT.OR P0, PT, R2, RZ, P0 ;  /* 0x000000ff0200720c */ /* 0x000fc80000701670 */
[----:B------:R-:W-:-:S13]  /*0120*/  PLOP3.LUT P0, PT, P1, P0, PT, 0xf8, 0x8f ;  /* 0x00000000008f781c */ /* 0x000fda0000f01f70 */
[----:B------:R-:W-:Y:S05]  /*0130*/  @P0 EXIT ;  /* 0x000000000000094d */ /* 0x000fea0003800000 */
[----:B------:R-:W0:Y:S01]  /*0140*/  LDC.64 R6, c[0x0][0x390] ;  /* 0x0000e400ff067b82 */ /* 0x000e220000000a00 */
[----:B------:R-:W2:Y:S01]  /*0150*/  LDG.E R3, desc[UR4][R4.64+0x8] ;  /* 0x0000080404037981 */ /* 0x000ea2000c1e1900 */
[----:B0-----:R-:W-:-:S06]  /*0160*/  IMAD.WIDE.U32 R6, R0, 0x4, R6 ;  /* 0x0000000400067825 */ /* 0x001fcc00078e0006 */
[----:B------:R-:W2:Y:S02]  /*0170*/  LDG.E R6, desc[UR4][R6.64] ;  /* 0x0000000406067981 */ /* 0x000ea4000c1e1900 */
[----:B--2---:R-:W-:-:S04]  /*0180*/  ISETP.GT.AND P0, PT, R6, R3, PT ;  /* 0x000000030600720c */ /* 0x004fc80003f04270 */
[----:B------:R-:W-:-:S13]  /*0190*/  ISETP.EQ.OR P0, PT, R6, 0x7fffffff, P0 ;  /* 0x7fffffff0600780c */ /* 0x000fda0000702670 */
[----:B------:R-:W-:Y:S05]  /*01a0*/  @P0 EXIT ;  /* 0x000000000000094d */ /* 0x000fea0003800000 */
[----:B------:R-:W0:Y:S02]  /*01b0*/  LDC.64 R4, c[0x0][0x398] ;  /* 0x0000e600ff047b82 */ /* 0x000e240000000a00 */
[----:B0-----:R-:W-:-:S06]  /*01c0*/  IMAD.WIDE.U32 R4, R2, 0x4, R4 ;  /* 0x0000000402047825 */ /* 0x001fcc00078e0004 */
[----:B------:R-:W2:Y:S02]  /*01d0*/  ATOMG.E.MIN.S32.STRONG.GPU PT, R4, desc[UR4][R4.64], R3 ;  /* 0x80000003040479a8 */ /* 0x000ea400089ef304 */
[----:B--2---:R-:W-:-:S13]  /*01e0*/  ISETP.GE.AND P0, PT, R3, R4, PT ;  /* 0x000000040300720c */ /* 0x004fda0003f06270 */
[----:B------:R-:W-:Y:S05]  /*01f0*/  @P0 EXIT ;  /* 0x000000000000094d */ /* 0x000fea0003800000 */
[----:B------:R-:W0:Y:S08]  /*0200*/  LDC.64 R4, c[0x0][0x3a0] ;  /* 0x0000e800ff047b82 */ /* 0x000e300000000a00 */
[----:B------:R-:W1:Y:S08]  /*0210*/  LDC.64 R6, c[0x0][0x3a8] ;  /* 0x0000ea00ff067b82 */ /* 0x000e700000000a00 */
[----:B------:R-:W2:Y:S01]  /*0220*/  LDC.64 R10, c[0x0][0x3b0] ;  /* 0x0000ec00ff0a7b82 */ /* 0x000ea20000000a00 */
[----:B0-----:R-:W-:-:S06]  /*0230*/  IMAD.WIDE.U32 R4, R0, 0x4, R4 ;  /* 0x0000000400047825 */ /* 0x001fcc00078e0004 */
[----:B------:R0:W3:Y:S01]  /*0240*/  LDG.E R4, desc[UR4][R4.64] ;  /* 0x0000000404047981 */ /* 0x0000e2000c1e1900 */
[----:B------:R-:W4:Y:S01]  /*0250*/  LDC.64 R8, c[0x0][0x3b8] ;  /* 0x0000ee00ff087b82 */ /* 0x000f220000000a00 */
[----:B------:R-:W-:Y:S02]  /*0260*/  IMAD.MOV.U32 R12, RZ, RZ, 0x1 ;  /* 0x00000001ff0c7424 */ /* 0x000fe400078e00ff */
[----:B-1----:R-:W-:-:S04]  /*0270*/  IMAD.WIDE.U32 R6, R2, 0x4, R6 ;  /* 0x0000000402067825 */ /* 0x002fc800078e0006 */
[----:B--2---:R-:W-:Y:S01]  /*0280*/  IMAD.WIDE.U32 R2, R2, 0x4, R10 ;  /* 0x0000000402027825 */ /* 0x004fe200078e000a */
[----:B0-----:R-:W-:-:S03]  /*0290*/  PRMT R5, R12, 0x7610, R5 ;  /* 0x000076100c057816 */ /* 0x001fc60000000005 */
[----:B---3--:R-:W-:-:S05]  /*02a0*/  VIADD R13, R4, 0x1 ;  /* 0x00000001040d7836 */ /* 0x008fca0000000000 */
[----:B------:R-:W-:Y:S04]  /*02b0*/  STG.E desc[UR4][R6.64], R13 ;  /* 0x0000000d06007986 */ /* 0x000fe8000c101904 */
[----:B------:R-:W-:Y:S04]  /*02c0*/  STG.E desc[UR4][R2.64], R0 ;  /* 0x0000000002007986 */ /* 0x000fe8000c101904 */
[----:B----4-:R-:W-:Y:S01]  /*02d0*/  STG.E.U8 desc[UR4][R8.64], R5 ;  /* 0x0000000508007986 */ /* 0x010fe2000c101104 */
[----:B------:R-:W-:Y:S05]  /*02e0*/  EXIT ;  /* 0x000000000000794d */ /* 0x000fea0003800000 */
.L_x_3:
        /* <DEDUP_REMOVED lines=9> */
.L_x_6:


//--------------------- .nv.shared.reserved.0     --------------------------
	.section	.nv.shared.reserved.0,"aw",@nobits
	.weak		__nv_reservedSMEM_offset_0_alias
	.size		__nv_reservedSMEM_offset_0_alias, 0, 64
	.other		__nv_reservedSMEM_offset_0_alias,@"STO_CUDA_RESERVED_SHARED STV_DEFAULT"
__nv_reservedSMEM_offset_0_alias:
	.zero		0
	.zero		64


//--------------------- .nv.global                --------------------------
	.section	.nv.global,"aw",@nobits
.nv.global:
	.type		_ZN34_INTERNAL_e340016f_4_k_cu_96863fec6thrust24THRUST_300001_SM_1000_NS3seqE,@object
	.size		_ZN34_INTERNAL_e340016f_4_k_cu_96863fec6thrust24THRUST_300001_SM_1000_NS3seqE,(_ZN34_INTERNAL_e340016f_4_k_cu_96863fec4cuda3std3__48in_placeE - _ZN34_INTERNAL_e340016f_4_k_cu_96863fec6thrust24THRUST_300001_SM_1000_NS3seqE)
_ZN34_INTERNAL_e340016f_4_k_cu_96863fec6thrust24THRUST_300001_SM_1000_NS3seqE:
	.zero		1
	.type		_ZN34_INTERNAL_e340016f_4_k_cu_96863fec4cuda3std3__48in_placeE,@object
	.size		_ZN34_INTERNAL_e340016f_4_k_cu_96863fec4cuda3std3__48in_placeE,(_ZN34_INTERNAL_e340016f_4_k_cu_96863fec4cuda3std6ranges3__45__cpo4sizeE - _ZN34_INTERNAL_e340016f_4_k_cu_96863fec4cuda3std3__48in_placeE)
_ZN34_INTERNAL_e340016f_4_k_cu_96863fec4cuda3std3__48in_placeE:
	.zero		1
	.type		_ZN34_INTERNAL_e340016f_4_k_cu_96863fec4cuda3std6ranges3__45__cpo4sizeE,@object
	.size		_ZN34_INTERNAL_e340016f_4_k_cu_96863fec4cuda3std6ranges3__45__cpo4sizeE,(_ZN34_INTERNAL_e340016f_4_k_cu_96863fec6thrust24THRUST_300001_SM_1000_NS12placeholders2_3E - _ZN34_INTERNAL_e340016f_4_k_cu_96863fec4cuda3std6ranges3__45__cpo4sizeE)
_ZN34_INTERNAL_e340016f_4_k_cu_96863fec4cuda3std6ranges3__45__cpo4sizeE:
	.zero		1
	.type		_ZN34_INTERNAL_e340016f_4_k_cu_96863fec6thrust24THRUST_300001_SM_1000_NS12placeholders2_3E,@object
	.size		_ZN34_INTERNAL_e340016f_4_k_cu_96863fec6thrust24THRUST_300001_SM_1000_NS12placeholders2_3E,(_ZN34_INTERNAL_e340016f_4_k_cu_96863fec4cuda3std3__45__cpo6cbeginE - _ZN34_INTERNAL_e340016f_4_k_cu_96863fec6thrust24THRUST_300001_SM_1000_NS12placeholders2_3E)
_ZN34_INTERNAL_e340016f_4_k_cu_96863fec6thrust24THRUST_300001_SM_1000_NS12placeholders2_3E:
	.zero		1
	.type		_ZN34_INTERNAL_e340016f_4_k_cu_96863fec4cuda3std3__45__cpo6cbeginE,@object
	.size		_ZN34_INTERNAL_e340016f_4_k_cu_96863fec4cuda3std3__45__cpo6cbeginE,(_ZN34_INTERNAL_e340016f_4_k_cu_96863fec4cuda3std6ranges3__45__cpo6cbeginE - _ZN34_INTERNAL_e340016f_4_k_cu_96863fec4cuda3std3__45__cpo6cbeginE)
_ZN34_INTERNAL_e340016f_4_k_cu_96863fec4cuda3std3__45__cpo6cbeginE:
	.zero		1
	.type		_ZN34_INTERNAL_e340016f_4_k_cu_96863fec4cuda3std6ranges3__45__cpo6cbeginE,@object
	.size		_ZN34_INTERNAL_e340016f_4_k_cu_96863fec4cuda3std6ranges3__45__cpo6cbeginE,(_ZN34_INTERNAL_e340016f_4_k_cu_96863fec6thrust24THRUST_300001_SM_1000_NS12placeholders2_7E - _ZN34_INTERNAL_e340016f_4_k_cu_96863fec4cuda3std6ranges3__45__cpo6cbeginE)
_ZN34_INTERNAL_e340016f_4_k_cu_96863fec4cuda3std6ranges3__45__cpo6cbeginE:
	.zero		1
	.type		_ZN34_INTERNAL_e340016f_4_k_cu_96863fec6thrust24THRUST_300001_SM_1000_NS12placeholders2_7E,@object
	.size		_ZN34_INTERNAL_e340016f_4_k_cu_96863fec6thrust24THRUST_300001_SM_1000_NS12placeholders2_7E,(_ZN34_INTERNAL_e340016f_4_k_cu_96863fec4cuda3std3__45__cpo7crbeginE - _ZN34_INTERNAL_e340016f_4_k_cu_96863fec6thrust24THRUST_300001_SM_1000_NS12placeholders2_7E)
_ZN34_INTERNAL_e340016f_4_k_cu_96863fec6thrust24THRUST_300001_SM_1000_NS12placeholders2_7E:
	.zero		1
	.type		_ZN34_INTERNAL_e340016f_4_k_cu_96863fec4cuda3std3__45__cpo7crbeginE,@object
	.size		_ZN34_INTERNAL_e340016f_4_k_cu_96863fec4cuda3std3__45__cpo7crbeginE,(_ZN34_INTERNAL_e340016f_4_k_cu_96863fec4cuda3std6ranges3__45__cpo4nextE - _ZN34_INTERNAL_e340016f_4_k_cu_96863fec4cuda3std3__45__cpo7crbeginE)
_ZN34_INTERNAL_e340016f_4_k_cu_96863fec4cuda3std3__45__cpo7crbeginE:
	.zero		1
	.type		_ZN34_INTERNAL_e340016f_4_k_cu_96863fec4cuda3std6ranges3__45__cpo4nextE,@object
	.size		_ZN34_INTERNAL_e340016f_4_k_cu_96863fec4cuda3std6ranges3__45__cpo4nextE,(_ZN34_INTERNAL_e340016f_4_k_cu_96863fec4cuda3std6ranges3__45__cpo4swapE - _ZN34_INTERNAL_e340016f_4_k_cu_96863fec4cuda3std6ranges3__45__cpo4nextE)
_ZN34_INTERNAL_e340016f_4_k_cu_96863fec4cuda3std6ranges3__45__cpo4nextE:
	.zero		1
	.type		_ZN34_INTERNAL_e340016f_4_k_cu_96863fec4cuda3std6ranges3__45__cpo4swapE,@object
	.size		_ZN34_INTERNAL_e340016f_4_k_cu_96863fec4cuda3std6ranges3__45__cpo4swapE,(_ZN34_INTERNAL_e340016f_4_k_cu_96863fec6thrust24THRUST_300001_SM_1000_NS8cuda_cub10par_nosyncE - _ZN34_INTERNAL_e340016f_4_k_cu_96863fec4cuda3std6ranges3__45__cpo4swapE)
_ZN34_INTERNAL_e340016f_4_k_cu_96863fec4cuda3std6ranges3__45__cpo4swapE:
	.zero		1
	.type		_ZN34_INTERNAL_e340016f_4_k_cu_96863fec6thrust24THRUST_300001_SM_1000_NS8cuda_cub10par_nosyncE,@object
	.size		_ZN34_INTERNAL_e340016f_4_k_cu_96863fec6thrust24THRUST_300001_SM_1000_NS8cuda_cub10par_nosyncE,(_ZN34_INTERNAL_e340016f_4_k_cu_96863fec6thrust24THRUST_300001_SM_1000_NS12placeholders2_9E - _ZN34_INTERNAL_e340016f_4_k_cu_96863fec6thrust24THRUST_300001_SM_1000_NS8cuda_cub10par_nosyncE)
_ZN34_INTERNAL_e340016f_4_k_cu_96863fec6thrust24THRUST_300001_SM_1000_NS8cuda_cub10par_nosyncE:
	.zero		1
	.type		_ZN34_INTERNAL_e340016f_4_k_cu_96863fec6thrust24THRUST_300001_SM_1000_NS12placeholders2_9E,@object
	.size		_ZN34_INTERNAL_e340016f_4_k_cu_96863fec6thrust24THRUST_300001_SM_1000_NS12placeholders2_9E,(_ZN34_INTERNAL_e340016f_4_k_cu_96863fec4cuda3std3__436_GLOBAL__N__e340016f_4_k_cu_96863fec6ignoreE - _ZN34_INTERNAL_e340016f_4_k_cu_96863fec6thrust24THRUST_300001_SM_1000_NS12placeholders2_9E)
_ZN34_INTERNAL_e340016f_4_k_cu_96863fec6thrust24THRUST_300001_SM_1000_NS12placeholders2_9E:
	.zero		1
	.type		_ZN34_INTERNAL_e340016f_4_k_cu_96863fec4cuda3std3__436_GLOBAL__N__e340016f_4_k_cu_96863fec6ignoreE,@object
	.size		_ZN34_INTERNAL_e340016f_4_k_cu_96863fec4cuda3std3__436_GLOBAL__N__e340016f_4_k_cu_96863fec6ignoreE,(_ZN34_INTERNAL_e340016f_4_k_cu_96863fec4cuda3std6ranges3__45__cpo4dataE - _ZN34_INTERNAL_e340016f_4_k_cu_96863fec4cuda3std3__436_GLOBAL__N__e340016f_4_k_cu_96863fec6ignoreE)
_ZN34_INTERNAL_e340016f_4_k_cu_96863fec4cuda3std3__436_GLOBAL__N__e340016f_4_k_cu_96863fec6ignoreE:
	.zero		1
	.type		_ZN34_INTERNAL_e340016f_4_k_cu_96863fec4cuda3std6ranges3__45__cpo4dataE,@object
	.size		_ZN34_INTERNAL_e340016f_4_k_cu_96863fec4cuda3std6ranges3__45__cpo4dataE,(_ZN34_INTERNAL_e340016f_4_k_cu_96863fec6thrust24THRUST_300001_SM_1000_NS12placeholders2_1E - _ZN34_INTERNAL_e340016f_4_k_cu_96863fec4cuda3std6ranges3__45__cpo4dataE)
_ZN34_INTERNAL_e340016f_4_k_cu_96863fec4cuda3std6ranges3__45__cpo4dataE:
	.zero		1
	.type		_ZN34_INTERNAL_e340016f_4_k_cu_96863fec6thrust24THRUST_300001_SM_1000_NS12placeholders2_1E,@object
	.size		_ZN34_INTERNAL_e340016f_4_k_cu_96863fec6thrust24THRUST_300001_SM_1000_NS12placeholders2_1E,(_ZN34_INTERNAL_e340016f_4_k_cu_96863fec4cuda3std3__45__cpo5beginE - _ZN34_INTERNAL_e340016f_4_k_cu_96863fec6thrust24THRUST_300001_SM_1000_NS12placeholders2_1E)
_ZN34_INTERNAL_e340016f_4_k_cu_96863fec6thrust24THRUST_300001_SM_1000_NS12placeholders2_1E:
	.zero		1
	.type		_ZN34_INTERNAL_e340016f_4_k_cu_96863fec4cuda3std3__45__cpo5beginE,@object
	.size		_ZN34_INTERNAL_e340016f_4_k_cu_96863fec4cuda3std3__45__cpo5beginE,(_ZN34_INTERNAL_e340016f_4_k_cu_96863fec4cuda3std6ranges3__45__cpo5beginE - _ZN34_INTERNAL_e340016f_4_k_cu_96863fec4cuda3std3__45__cpo5beginE)
_ZN34_INTERNAL_e340016f_4_k_cu_96863fec4cuda3std3__45__cpo5beginE:
	.zero		1
	.type		_ZN34_INTERNAL_e340016f_4_k_cu_96863fec4cuda3std6ranges3__45__cpo5beginE,@object
	.size		_ZN34_INTERNAL_e340016f_4_k_cu_96863fec4cuda3std6ranges3__45__cpo5beginE,(_ZN34_INTERNAL_e340016f_4_k_cu_96863fec6thrust24THRUST_300001_SM_1000_NS12placeholders2_5E - _ZN34_INTERNAL_e340016f_4_k_cu_96863fec4cuda3std6ranges3__45__cpo5beginE)
_ZN34_INTERNAL_e340016f_4_k_cu_96863fec4cuda3std6ranges3__45__cpo5beginE:
	.zero		1
	.type		_ZN34_INTERNAL_e340016f_4_k_cu_96863fec6thrust24THRUST_300001_SM_1000_NS12placeholders2_5E,@object
	.size		_ZN34_INTERNAL_e340016f_4_k_cu_96863fec6thrust24THRUST_300001_SM_1000_NS12placeholders2_5E,(_ZN34_INTERNAL_e340016f_4_k_cu_96863fec4cuda3std3__45__cpo6rbeginE - _ZN34_INTERNAL_e340016f_4_k_cu_96863fec6thrust24THRUST_300001_SM_1000_NS12placeholders2_5E)
_ZN34_INTERNAL_e340016f_4_k_cu_96863fec6thrust24THRUST_300001_SM_1000_NS12placeholders2_5E:
	.zero		1
	.type		_ZN34_INTERNAL_e340016f_4_k_cu_96863fec4cuda3std3__45__cpo6rbeginE,@object
	.size		_ZN34_INTERNAL_e340016f_4_k_cu_96863fec4cuda3std3__45__cpo6rbeginE,(_ZN34_INTERNAL_e340016f_4_k_cu_96863fec4cuda3std6ranges3__45__cpo7advanceE - _ZN34_INTERNAL_e340016f_4_k_cu_96863fec4cuda3std3__45__cpo6rbeginE)
_ZN34_INTERNAL_e340016f_4_k_cu_96863fec4cuda3std3__45__cpo6rbeginE:
	.zero		1
	.type		_ZN34_INTERNAL_e340016f_4_k_cu_96863fec4cuda3std6ranges3__45__cpo7advanceE,@object
	.size		_ZN34_INTERNAL_e340016f_4_k_cu_96863fec4cuda3std6ranges3__45__cpo7advanceE,(_ZN34_INTERNAL_e340016f_4_k_cu_96863fec4cuda3std3__47nulloptE - _ZN34_INTERNAL_e340016f_4_k_cu_96863fec4cuda3std6ranges3__45__cpo7advanceE)
_ZN34_INTERNAL_e340016f_4_k_cu_96863fec4cuda3std6ranges3__45__cpo7advanceE:
	.zero		1
	.type		_ZN34_INTERNAL_e340016f_4_k_cu_96863fec4cuda3std3__47nulloptE,@object
	.size		_ZN34_INTERNAL_e340016f_4_k_cu_96863fec4cuda3std3__47nulloptE,(_ZN34_INTERNAL_e340016f_4_k_cu_96863fec4cuda3std6ranges3__45__cpo8distanceE - _ZN34_INTERNAL_e340016f_4_k_cu_96863fec4cuda3std3__47nulloptE)
_ZN34_INTERNAL_e340016f_4_k_cu_96863fec4cuda3std3__47nulloptE:
	.zero		1
	.type		_ZN34_INTERNAL_e340016f_4_k_cu_96863fec4cuda3std6ranges3__45__cpo8distanceE,@object
	.size		_ZN34_INTERNAL_e340016f_4_k_cu_96863fec4cuda3std6ranges3__45__cpo8distanceE,(_ZN34_INTERNAL_e340016f_4_k_cu_96863fec6thrust24THRUST_300001_SM_1000_NS12placeholders3_10E - _ZN34_INTERNAL_e340016f_4_k_cu_96863fec4cuda3std6ranges3__45__cpo8distanceE)
_ZN34_INTERNAL_e340016f_4_k_cu_96863fec4cuda3std6ranges3__45__cpo8distanceE:
	.zero		1
	.type		_ZN34_INTERNAL_e340016f_4_k_cu_96863fec6thrust24THRUST_300001_SM_1000_NS12placeholders3_10E,@object
	.size		_ZN34_INTERNAL_e340016f_4_k_cu_96863fec6thrust24THRUST_300001_SM_1000_NS12placeholders3_10E,(_ZN34_INTERNAL_e340016f_4_k_cu_96863fec4cuda3std3__419piecewise_constructE - _ZN34_INTERNAL_e340016f_4_k_cu_96863fec6thrust24THRUST_300001_SM_1000_NS12placeholders3_10E)
_ZN34_INTERNAL_e340016f_4_k_cu_96863fec6thrust24THRUST_300001_SM_1000_NS12placeholders3_10E:
	.zero		1
	.type		_ZN34_INTERNAL_e340016f_4_k_cu_96863fec4cuda3std3__419piecewise_constructE,@object
	.size		_ZN34_INTERNAL_e340016f_4_k_cu_96863fec4cuda3std3__419piecewise_constructE,(_ZN34_INTERNAL_e340016f_4_k_cu_96863fec4cuda3std6ranges3__45__cpo5cdataE - _ZN34_INTERNAL_e340016f_4_k_cu_96863fec4cuda3std3__419piecewise_constructE)
_ZN34_INTERNAL_e340016f_4_k_cu_96863fec4cuda3std3__419piecewise_constructE:
	.zero		1
	.type		_ZN34_INTERNAL_e340016f_4_k_cu_96863fec4cuda3std6ranges3__45__cpo5cdataE,@object
	.size		_ZN34_INTERNAL_e340016f_4_k_cu_96863fec4cuda3std6ranges3__45__cpo5cdataE,(_ZN34_INTERNAL_e340016f_4_k_cu_96863fec6thrust24THRUST_300001_SM_1000_NS12placeholders2_2E - _ZN34_INTERNAL_e340016f_4_k_cu_96863fec4cuda3std6ranges3__45__cpo5cdataE)
_ZN34_INTERNAL_e340016f_4_k_cu_96863fec4cuda3std6ranges3__45__cpo5cdataE:
	.zero		1
	.type		_ZN34_INTERNAL_e340016f_4_k_cu_96863fec6thrust24THRUST_300001_SM_1000_NS12placeholders2_2E,@object
	.size		_ZN34_INTERNAL_e340016f_4_k_cu_96863fec6thrust24THRUST_300001_SM_1000_NS12placeholders2_2E,(_ZN34_INTERNAL_e340016f_4_k_cu_96863fec4cuda3std3__45__cpo3endE - _ZN34_INTERNAL_e340016f_4_k_cu_96863fec6thrust24THRUST_300001_SM_1000_NS12placeholders2_2E)
_ZN34_INTERNAL_e340016f_4_k_cu_96863fec6thrust24THRUST_300001_SM_1000_NS12placeholders2_2E:
	.zero		1
	.type		_ZN34_INTERNAL_e340016f_4_k_cu_96863fec4cuda3std3__45__cpo3endE,@object
	.size		_ZN34_INTERNAL_e340016f_4_k_cu_96863fec4cuda3std3__45__cpo3endE,(_ZN34_INTERNAL_e340016f_4_k_cu_96863fec4cuda3std6ranges3__45__cpo3endE - _ZN34_INTERNAL_e340016f_4_k_cu_96863fec4cuda3std3__45__cpo3endE)
_ZN34_INTERNAL_e340016f_4_k_cu_96863fec4cuda3std3__45__cpo3endE:
	.zero		1
	.type		_ZN34_INTERNAL_e340016f_4_k_cu_96863fec4cuda3std6ranges3__45__cpo3endE,@object
	.size		_ZN34_INTERNAL_e340016f_4_k_cu_96863fec4cuda3std6ranges3__45__cpo3endE,(_ZN34_INTERNAL_e340016f_4_k_cu_96863fec6thrust24THRUST_300001_SM_1000_NS12placeholders2_6E - _ZN34_INTERNAL_e340016f_4_k_cu_96863fec4cuda3std6ranges3__45__cpo3endE)
_ZN34_INTERNAL_e340016f_4_k_cu_96863fec4cuda3std6ranges3__45__cpo3endE:
	.zero		1
	.type		_ZN34_INTERNAL_e340016f_4_k_cu_96863fec6thrust24THRUST_300001_SM_1000_NS12placeholders2_6E,@object
	.size		_ZN34_INTERNAL_e340016f_4_k_cu_96863fec6thrust24THRUST_300001_SM_1000_NS12placeholders2_6E,(_ZN34_INTERNAL_e340016f_4_k_cu_96863fec4cuda3std3__45__cpo4rendE - _ZN34_INTERNAL_e340016f_4_k_cu_96863fec6thrust24THRUST_300001_SM_1000_NS12placeholders2_6E)
_ZN34_INTERNAL_e340016f_4_k_cu_96863fec6thrust24THRUST_300001_SM_1000_NS12placeholders2_6E:
	.zero		1
	.type		_ZN34_INTERNAL_e340016f_4_k_cu_96863fec4cuda3std3__45__cpo4rendE,@object
	.size		_ZN34_INTERNAL_e340016f_4_k_cu_96863fec4cuda3std3__45__cpo4rendE,(_ZN34_INTERNAL_e340016f_4_k_cu_96863fec4cuda3std6ranges3__45__cpo9iter_swapE - _ZN34_INTERNAL_e340016f_4_k_cu_96863fec4cuda3std3__45__cpo4rendE)
_ZN34_INTERNAL_e340016f_4_k_cu_96863fec4cuda3std3__45__cpo4rendE:
	.zero		1
	.type		_ZN34_INTERNAL_e340016f_4_k_cu_96863fec4cuda3std6ranges3__45__cpo9iter_swapE,@object
	.size		_ZN34_INTERNAL_e340016f_4_k_cu_96863fec4cuda3std6ranges3__45__cpo9iter_swapE,(_ZN34_INTERNAL_e340016f_4_k_cu_96863fec4cuda3std3__48unexpectE - _ZN34_INTERNAL_e340016f_4_k_cu_96863fec4cuda3std6ranges3__45__cpo9iter_swapE)
_ZN34_INTERNAL_e340016f_4_k_cu_96863fec4cuda3std6ranges3__45__cpo9iter_swapE:
	.zero		1
	.type		_ZN34_INTERNAL_e340016f_4_k_cu_96863fec4cuda3std3__48unexpectE,@object
	.size		_ZN34_INTERNAL_e340016f_4_k_cu_96863fec4cuda3std3__48unexpectE,(_ZN34_INTERNAL_e340016f_4_k_cu_96863fec6thrust24THRUST_300001_SM_1000_NS8cuda_cub3parE - _ZN34_INTERNAL_e340016f_4_k_cu_96863fec4cuda3std3__48unexpectE)
_ZN34_INTERNAL_e340016f_4_k_cu_96863fec4cuda3std3__48unexpectE:
	.zero		1
	.type		_ZN34_INTERNAL_e340016f_4_k_cu_96863fec6thrust24THRUST_300001_SM_1000_NS8cuda_cub3parE,@object
	.size		_ZN34_INTERNAL_e340016f_4_k_cu_96863fec6thrust24THRUST_300001_SM_1000_NS8cuda_cub3parE,(_ZN34_INTERNAL_e340016f_4_k_cu_96863fec6thrust24THRUST_300001_SM_1000_NS12placeholders2_4E - _ZN34_INTERNAL_e340016f_4_k_cu_96863fec6thrust24THRUST_300001_SM_1000_NS8cuda_cub3parE)
_ZN34_INTERNAL_e340016f_4_k_cu_96863fec6thrust24THRUST_300001_SM_1000_NS8cuda_cub3parE:
	.zero		1
	.type		_ZN34_INTERNAL_e340016f_4_k_cu_96863fec6thrust24THRUST_300001_SM_1000_NS12placeholders2_4E,@object
	.size		_ZN34_INTERNAL_e340016f_4_k_cu_96863fec6thrust24THRUST_300001_SM_1000_NS12placeholders2_4E,(_ZN34_INTERNAL_e340016f_4_k_cu_96863fec4cuda3std3__45__cpo4cendE - _ZN34_INTERNAL_e340016f_4_k_cu_96863fec6thrust24THRUST_300001_SM_1000_NS12placeholders2_4E)
_ZN34_INTERNAL_e340016f_4_k_cu_96863fec6thrust24THRUST_300001_SM_1000_NS12placeholders2_4E:
	.zero		1
	.type		_ZN34_INTERNAL_e340016f_4_k_cu_96863fec4cuda3std3__45__cpo4cendE,@object
	.size		_ZN34_INTERNAL_e340016f_4_k_cu_96863fec4cuda3std3__45__cpo4cendE,(_ZN34_INTERNAL_e340016f_4_k_cu_96863fec4cuda3std6ranges3__45__cpo4cendE - _ZN34_INTERNAL_e340016f_4_k_cu_96863fec4cuda3std3__45__cpo4cendE)
_ZN34_INTERNAL_e340016f_4_k_cu_96863fec4cuda3std3__45__cpo4cendE:
	.zero		1
	.type		_ZN34_INTERNAL_e340016f_4_k_cu_96863fec4cuda3std6ranges3__45__cpo4cendE,@object
	.size		_ZN34_INTERNAL_e340016f_4_k_cu_96863fec4cuda3std6ranges3__45__cpo4cendE,(_ZN34_INTERNAL_e340016f_4_k_cu_96863fec4cuda3std3__420unreachable_sentinelE - _ZN34_INTERNAL_e340016f_4_k_cu_96863fec4cuda3std6ranges3__45__cpo4cendE)
_ZN34_INTERNAL_e340016f_4_k_cu_96863fec4cuda3std6ranges3__45__cpo4cendE:
	.zero		1
	.type		_ZN34_INTERNAL_e340016f_4_k_cu_96863fec4cuda3std3__420unreachable_sentinelE,@object
	.size		_ZN34_INTERNAL_e340016f_4_k_cu_96863fec4cuda3std3__420unreachable_sentinelE,(_ZN34_INTERNAL_e340016f_4_k_cu_96863fec4cuda3std6ranges3__45__cpo5ssizeE - _ZN34_INTERNAL_e340016f_4_k_cu_96863fec4cuda3std3__420unreachable_sentinelE)
_ZN34_INTERNAL_e340016f_4_k_cu_96863fec4cuda3std3__420unreachable_sentinelE:
	.zero		1
	.type		_ZN34_INTERNAL_e340016f_4_k_cu_96863fec4cuda3std6ranges3__45__cpo5ssizeE,@object
	.size		_ZN34_INTERNAL_e340016f_4_k_cu_96863fec4cuda3std6ranges3__45__cpo5ssizeE,(_ZN34_INTERNAL_e340016f_4_k_cu_96863fec6thrust24THRUST_300001_SM_1000_NS12placeholders2_8E - _ZN34_INTERNAL_e340016f_4_k_cu_96863fec4cuda3std6ranges3__45__cpo5ssizeE)
_ZN34_INTERNAL_e340016f_4_k_cu_96863fec4cuda3std6ranges3__45__cpo5ssizeE:
	.zero		1
	.type		_ZN34_INTERNAL_e340016f_4_k_cu_96863fec6thrust24THRUST_300001_SM_1000_NS12placeholders2_8E,@object
	.size		_ZN34_INTERNAL_e340016f_4_k_cu_96863fec6thrust24THRUST_300001_SM_1000_NS12placeholders2_8E,(_ZN34_INTERNAL_e340016f_4_k_cu_96863fec4cuda3std3__45__cpo5crendE - _ZN34_INTERNAL_e340016f_4_k_cu_96863fec6thrust24THRUST_300001_SM_1000_NS12placeholders2_8E)
_ZN34_INTERNAL_e340016f_4_k_cu_96863fec6thrust24THRUST_300001_SM_1000_NS12placeholders2_8E:
	.zero		1
	.type		_ZN34_INTERNAL_e340016f_4_k_cu_96863fec4cuda3std3__45__cpo5crendE,@object
	.size		_ZN34_INTERNAL_e340016f_4_k_cu_96863fec4cuda3std3__45__cpo5crendE,(_ZN34_INTERNAL_e340016f_4_k_cu_96863fec4cuda3std6ranges3__45__cpo4prevE - _ZN34_INTERNAL_e340016f_4_k_cu_96863fec4cuda3std3__45__cpo5crendE)
_ZN34_INTERNAL_e340016f_4_k_cu_96863fec4cuda3std3__45__cpo5crendE:
	.zero		1
	.type		_ZN34_INTERNAL_e340016f_4_k_cu_96863fec4cuda3std6ranges3__45__cpo4prevE,@object
	.size		_ZN34_INTERNAL_e340016f_4_k_cu_96863fec4cuda3std6ranges3__45__cpo4prevE,(_ZN34_INTERNAL_e340016f_4_k_cu_96863fec4cuda3std6ranges3__45__cpo9iter_moveE - _ZN34_INTERNAL_e340016f_4_k_cu_96863fec4cuda3std6ranges3__45__cpo4prevE)
_ZN34_INTERNAL_e340016f_4_k_cu_96863fec4cuda3std6ranges3__45__cpo4prevE:
	.zero		1
	.type		_ZN34_INTERNAL_e340016f_4_k_cu_96863fec4cuda3std6ranges3__45__cpo9iter_moveE,@object
	.size		_ZN34_INTERNAL_e340016f_4_k_cu_96863fec4cuda3std6ranges3__45__cpo9iter_moveE,(_ZN34_INTERNAL_e340016f_4_k_cu_96863fec6thrust24THRUST_300001_SM_1000_NS6system6detail10sequential3seqE - _ZN34_INTERNAL_e340016f_4_k_cu_96863fec4cuda3std6ranges3__45__cpo9iter_moveE)
_ZN34_INTERNAL_e340016f_4_k_cu_96863fec4cuda3std6ranges3__45__cpo9iter_moveE:
	.zero		1
	.type		_ZN34_INTERNAL_e340016f_4_k_cu_96863fec6thrust24THRUST_300001_SM_1000_NS6system6detail10sequential3seqE,@object
	.size		_ZN34_INTERNAL_e340016f_4_k_cu_96863fec6thrust24THRUST_300001_SM_1000_NS6system6detail10sequential3seqE,(.L_31 - _ZN34_INTERNAL_e340016f_4_k_cu_96863fec6thrust24THRUST_300001_SM_1000_NS6system6detail10sequential3seqE)
_ZN34_INTERNAL_e340016f_4_k_cu_96863fec6thrust24THRUST_300001_SM_1000_NS6system6detail10sequential3seqE:
	.zero		1
.L_31:


//--------------------- .nv.constant0._ZN3cub18CUB_300001_SM_10006detail8for_each13static_kernelINS2_12policy_hub_t12policy_500_tEmN6thrust24THRUST_300001_SM_1000_NS8cuda_cub20__uninitialized_fill7functorINS7_10device_ptrIiEEiEEEEvT0_T1_ --------------------------
	.section	.nv.constant0._ZN3cub18CUB_300001_SM_10006detail8for_each13static_kernelINS2_12policy_hub_t12policy_500_tEmN6thrust24THRUST_300001_SM_1000_NS8cuda_cub20__uninitialized_fill7functorINS7_10device_ptrIiEEiEEEEvT0_T1_,"a",@progbits
	.sectionflags	@""
	.align	4
.nv.constant0._ZN3cub18CUB_300001_SM_10006detail8for_each13static_kernelINS2_12policy_hub_t12policy_500_tEmN6thrust24THRUST_300001_SM_1000_NS8cuda_cub20__uninitialized_fill7functorINS7_10device_ptrIiEEiEEEEvT0_T1_:
	.zero		920


//--------------------- .nv.constant0._ZN3cub18CUB_300001_SM_10006detail11EmptyKernelIvEEvv --------------------------
	.section	.nv.constant0._ZN3cub18CUB_300001_SM_10006detail11EmptyKernelIvEEvv,"a",@progbits
	.sectionflags	@""
	.align	4
.nv.constant0._ZN3cub18CUB_300001_SM_10006detail11EmptyKernelIvEEvv:
	.zero		896


//--------------------- .nv.constant0._Z19temporal_bfs_kernelPK12TemporalEdgeiiPKiPiS3_S4_S4_Pb --------------------------
	.section	.nv.constant0._Z19temporal_bfs_kernelPK12TemporalEdgeiiPKiPiS3_S4_S4_Pb,"a",@progbits
	.sectionflags	@""
	.align	4
.nv.constant0._Z19temporal_bfs_kernelPK12TemporalEdgeiiPKiPiS3_S4_S4_Pb:
	.zero		960


//--------------------- SYMBOLS --------------------------

	.type		.nv.reservedSmem.offset0,@object
	.size		.nv.reservedSmem.offset0,0x4
